// auto-generated by cutlass_sweep.gemm — config: {"arch": "sm_90", "cluster_m": 2, "cluster_n": 4, "dtype": "tf32", "dtype_b": "tf32", "layout": "nt", "stages": 0, "tile_k": 32, "tile_m": 64, "tile_n": 256}
#include "cutlass/cutlass.h"
#include "cutlass/gemm/collective/collective_builder.hpp"
#include "cutlass/gemm/device/gemm_universal_adapter.h"
#include "cutlass/gemm/kernel/gemm_universal.hpp"
#include "cutlass/epilogue/collective/collective_builder.hpp"

using ElemA = cutlass::tfloat32_t;
using ElemB = cutlass::tfloat32_t;
using ElemCD = cutlass::tfloat32_t;
using Acc  = float;
using TileShape    = cute::Shape<cute::_64, cute::_256, cute::_32>;
using ClusterShape = cute::Shape<cute::_2, cute::_4, cute::_1>;

using CollectiveEpilogue = typename cutlass::epilogue::collective::CollectiveBuilder<
    cutlass::arch::Sm90, cutlass::arch::OpClassTensorOp,
    TileShape, ClusterShape,
    cutlass::epilogue::collective::EpilogueTileAuto,
    Acc, Acc,
    ElemCD, cutlass::layout::RowMajor, 128 / cutlass::sizeof_bits<ElemCD>::value,
    ElemCD, cutlass::layout::RowMajor, 128 / cutlass::sizeof_bits<ElemCD>::value,
    cutlass::epilogue::collective::EpilogueScheduleAuto
  >::CollectiveOp;

using CollectiveMainloop = typename cutlass::gemm::collective::CollectiveBuilder<
    cutlass::arch::Sm90, cutlass::arch::OpClassTensorOp,
    ElemA, cutlass::layout::RowMajor, 128 / cutlass::sizeof_bits<ElemA>::value,
    ElemB, cutlass::layout::ColumnMajor, 128 / cutlass::sizeof_bits<ElemB>::value,
    Acc,
    TileShape, ClusterShape,
    cutlass::gemm::collective::StageCountAutoCarveout<static_cast<int>(sizeof(typename CollectiveEpilogue::SharedStorage))>,
    cutlass::gemm::collective::KernelScheduleAuto
  >::CollectiveOp;

using GemmKernel = cutlass::gemm::kernel::GemmUniversal<
    cute::Shape<int,int,int,int>,
    CollectiveMainloop,
    CollectiveEpilogue
>;
using Gemm = cutlass::gemm::device::GemmUniversalAdapter<GemmKernel>;

// Force the device kernel symbol into the cubin without needing a host main.
auto* _anchor = &cutlass::device_kernel<GemmKernel>;


// ===== COMPILED SASS (sm_90a) =====

	.target	sm_90a

	.elftype	@"ET_EXEC"


//--------------------- .note.nv.tkinfo           --------------------------
	.section	.note.nv.tkinfo,"",@"SHT_NOTE"
	.sectionflags	@"SHF_NOTE_NV_TKINFO"
	.tkinfo
        /*0018*/ 	.word	0x00000002
        /*0030*/ 	.string	""
        /*0030*/ 	.string	"ptxas"
        /*0030*/ 	.string	"Cuda compilation tools, release 13.0, V13.0.88"
        /*0030*/ 	.string	"Build cuda_13.0.r13.0/compiler.36424714_0"
        /*0030*/ 	.string	"-arch sm_90a -m 64 "



//--------------------- .note.nv.cuinfo           --------------------------
	.section	.note.nv.cuinfo,"",@"SHT_NOTE"
	.sectionflags	@"SHF_NOTE_NV_CUINFO"
        /*0018*/ 	.short	0x0002
        /*001a*/ 	.short	0x005a
        /*001c*/ 	.short	0x0082
	.zero		2


//--------------------- .nv.info                  --------------------------
	.section	.nv.info,"",@"SHT_CUDA_INFO"
	.align	4


	//----- nvinfo : EIATTR_REGCOUNT
	.align		4
        /*0000*/ 	.byte	0x04, 0x2f
        /*0002*/ 	.short	(.L_15 - .L_14)
	.align		4
.L_14:
        /*0004*/ 	.word	index@(_ZN7cutlass13device_kernelINS_4gemm6kernel13GemmUniversalIN4cute5tupleIJiiiiEEENS1_10collective13CollectiveMmaINS1_34MainloopSm90TmaGmmaWarpSpecializedILi5ENS5_IJNS4_1CILi2EEENSA_ILi4EEENSA_ILi1EEEEEENS1_32KernelTmaWarpSpecializedPingpongEEENS5_IJNSA_ILi64EEENSA_ILi256EEENSA_ILi32EEEEEENS_10tfloat32_tENS5_IJlSD_lEEESL_SM_NS4_8TiledMMAINS4_8MMA_AtomIJNS4_4SM904GMMA30MMA_64x256x8_F32TF32TF32_SS_TNILNSQ_7ScaleInE1ELSS_1EEEEEENS4_6LayoutINS5_IJSD_SD_SD_EEENS5_IJNSA_ILi0EEESX_SX_EEEEENS5_IJNS4_10UnderscoreES10_S10_EEEEENS4_23SM90_TMA_LOAD_MULTICASTENS4_14ComposedLayoutINS4_7SwizzleILi3ELi4ELi3EEENS4_18smem_ptr_flag_bitsILi32EEENSV_INS5_IJNSA_ILi8EEESJ_EEENS5_IJSJ_SD_EEEEEEEvNS4_8identityES13_S1D_vS1E_EENS_8epilogue10collective6detail29Sm90TmaWarpSpecializedAdapterINS1H_15DefaultEpilogueISL_SM_SM_NS1G_6thread17LinearCombinationISL_Li1EffLNS1L_9ScaleType4KindE0ELNS_15FloatRoundStyleE2ESL_EENS1_15EpilogueDefaultEEEEEvvEEEEvNT_6ParamsE)
        /*0008*/ 	.word	0x000000a8


	//----- nvinfo : EIATTR_FRAME_SIZE
	.align		4
.L_15:
        /*000c*/ 	.byte	0x04, 0x11
        /*000e*/ 	.short	(.L_17 - .L_16)
	.align		4
.L_16:
        /*0010*/ 	.word	index@(_ZN7cutlass13device_kernelINS_4gemm6kernel13GemmUniversalIN4cute5tupleIJiiiiEEENS1_10collective13CollectiveMmaINS1_34MainloopSm90TmaGmmaWarpSpecializedILi5ENS5_IJNS4_1CILi2EEENSA_ILi4EEENSA_ILi1EEEEEENS1_32KernelTmaWarpSpecializedPingpongEEENS5_IJNSA_ILi64EEENSA_ILi256EEENSA_ILi32EEEEEENS_10tfloat32_tENS5_IJlSD_lEEESL_SM_NS4_8TiledMMAINS4_8MMA_AtomIJNS4_4SM904GMMA30MMA_64x256x8_F32TF32TF32_SS_TNILNSQ_7ScaleInE1ELSS_1EEEEEENS4_6LayoutINS5_IJSD_SD_SD_EEENS5_IJNSA_ILi0EEESX_SX_EEEEENS5_IJNS4_10UnderscoreES10_S10_EEEEENS4_23SM90_TMA_LOAD_MULTICASTENS4_14ComposedLayoutINS4_7SwizzleILi3ELi4ELi3EEENS4_18smem_ptr_flag_bitsILi32EEENSV_INS5_IJNSA_ILi8EEESJ_EEENS5_IJSJ_SD_EEEEEEEvNS4_8identityES13_S1D_vS1E_EENS_8epilogue10collective6detail29Sm90TmaWarpSpecializedAdapterINS1H_15DefaultEpilogueISL_SM_SM_NS1G_6thread17LinearCombinationISL_Li1EffLNS1L_9ScaleType4KindE0ELNS_15FloatRoundStyleE2ESL_EENS1_15EpilogueDefaultEEEEEvvEEEEvNT_6ParamsE)
        /*0014*/ 	.word	0x00000008


	//----- nvinfo : EIATTR_MIN_STACK_SIZE
	.align		4
.L_17:
        /*0018*/ 	.byte	0x04, 0x12
        /*001a*/ 	.short	(.L_19 - .L_18)
	.align		4
.L_18:
        /*001c*/ 	.word	index@(_ZN7cutlass13device_kernelINS_4gemm6kernel13GemmUniversalIN4cute5tupleIJiiiiEEENS1_10collective13CollectiveMmaINS1_34MainloopSm90TmaGmmaWarpSpecializedILi5ENS5_IJNS4_1CILi2EEENSA_ILi4EEENSA_ILi1EEEEEENS1_32KernelTmaWarpSpecializedPingpongEEENS5_IJNSA_ILi64EEENSA_ILi256EEENSA_ILi32EEEEEENS_10tfloat32_tENS5_IJlSD_lEEESL_SM_NS4_8TiledMMAINS4_8MMA_AtomIJNS4_4SM904GMMA30MMA_64x256x8_F32TF32TF32_SS_TNILNSQ_7ScaleInE1ELSS_1EEEEEENS4_6LayoutINS5_IJSD_SD_SD_EEENS5_IJNSA_ILi0EEESX_SX_EEEEENS5_IJNS4_10UnderscoreES10_S10_EEEEENS4_23SM90_TMA_LOAD_MULTICASTENS4_14ComposedLayoutINS4_7SwizzleILi3ELi4ELi3EEENS4_18smem_ptr_flag_bitsILi32EEENSV_INS5_IJNSA_ILi8EEESJ_EEENS5_IJSJ_SD_EEEEEEEvNS4_8identityES13_S1D_vS1E_EENS_8epilogue10collective6detail29Sm90TmaWarpSpecializedAdapterINS1H_15DefaultEpilogueISL_SM_SM_NS1G_6thread17LinearCombinationISL_Li1EffLNS1L_9ScaleType4KindE0ELNS_15FloatRoundStyleE2ESL_EENS1_15EpilogueDefaultEEEEEvvEEEEvNT_6ParamsE)
        /*0020*/ 	.word	0x00000008
.L_19:


//--------------------- .nv.compat                --------------------------
	.section	.nv.compat,"",@"SHT_CUDA_COMPAT_INFO"
	.align	4
        /*0000*/ 	.byte	0x02, 0x09, 0x01, 0x00, 0x02, 0x02, 0x04, 0x00, 0x02, 0x05, 0x05, 0x00, 0x03, 0x07, 0x01, 0x01
        /*0010*/ 	.byte	0x02, 0x03, 0x01, 0x00, 0x02, 0x06, 0x01, 0x00, 0x04, 0x0b, 0x08, 0x00, 0x00, 0x00, 0x00, 0x00
        /*0020*/ 	.byte	0x00, 0x00, 0x00, 0x00


//--------------------- .nv.info._ZN7cutlass13device_kernelINS_4gemm6kernel13GemmUniversalIN4cute5tupleIJiiiiEEENS1_10collective13CollectiveMmaINS1_34MainloopSm90TmaGmmaWarpSpecializedILi5ENS5_IJNS4_1CILi2EEENSA_ILi4EEENSA_ILi1EEEEEENS1_32KernelTmaWarpSpecializedPingpongEEENS5_IJNSA_ILi64EEENSA_ILi256EEENSA_ILi32EEEEEENS_10tfloat32_tENS5_IJlSD_lEEESL_SM_NS4_8TiledMMAINS4_8MMA_AtomIJNS4_4SM904GMMA30MMA_64x256x8_F32TF32TF32_SS_TNILNSQ_7ScaleInE1ELSS_1EEEEEENS4_6LayoutINS5_IJSD_SD_SD_EEENS5_IJNSA_ILi0EEESX_SX_EEEEENS5_IJNS4_10UnderscoreES10_S10_EEEEENS4_23SM90_TMA_LOAD_MULTICASTENS4_14ComposedLayoutINS4_7SwizzleILi3ELi4ELi3EEENS4_18smem_ptr_flag_bitsILi32EEENSV_INS5_IJNSA_ILi8EEESJ_EEENS5_IJSJ_SD_EEEEEEEvNS4_8identityES13_S1D_vS1E_EENS_8epilogue10collective6detail29Sm90TmaWarpSpecializedAdapterINS1H_15DefaultEpilogueISL_SM_SM_NS1G_6thread17LinearCombinationISL_Li1EffLNS1L_9ScaleType4KindE0ELNS_15FloatRoundStyleE2ESL_EENS1_15EpilogueDefaultEEEEEvvEEEEvNT_6ParamsE --------------------------
	.section	.nv.info._ZN7cutlass13device_kernelINS_4gemm6kernel13GemmUniversalIN4cute5tupleIJiiiiEEENS1_10collective13CollectiveMmaINS1_34MainloopSm90TmaGmmaWarpSpecializedILi5ENS5_IJNS4_1CILi2EEENSA_ILi4EEENSA_ILi1EEEEEENS1_32KernelTmaWarpSpecializedPingpongEEENS5_IJNSA_ILi64EEENSA_ILi256EEENSA_ILi32EEEEEENS_10tfloat32_tENS5_IJlSD_lEEESL_SM_NS4_8TiledMMAINS4_8MMA_AtomIJNS4_4SM904GMMA30MMA_64x256x8_F32TF32TF32_SS_TNILNSQ_7ScaleInE1ELSS_1EEEEEENS4_6LayoutINS5_IJSD_SD_SD_EEENS5_IJNSA_ILi0EEESX_SX_EEEEENS5_IJNS4_10UnderscoreES10_S10_EEEEENS4_23SM90_TMA_LOAD_MULTICASTENS4_14ComposedLayoutINS4_7SwizzleILi3ELi4ELi3EEENS4_18smem_ptr_flag_bitsILi32EEENSV_INS5_IJNSA_ILi8EEESJ_EEENS5_IJSJ_SD_EEEEEEEvNS4_8identityES13_S1D_vS1E_EENS_8epilogue10collective6detail29Sm90TmaWarpSpecializedAdapterINS1H_15DefaultEpilogueISL_SM_SM_NS1G_6thread17LinearCombinationISL_Li1EffLNS1L_9ScaleType4KindE0ELNS_15FloatRoundStyleE2ESL_EENS1_15EpilogueDefaultEEEEEvvEEEEvNT_6ParamsE,"",@"SHT_CUDA_INFO"
	.sectionflags	@""
	.align	4


	//----- nvinfo : EIATTR_CUDA_API_VERSION
	.align		4
        /*0000*/ 	.byte	0x04, 0x37
        /*0002*/ 	.short	(.L_21 - .L_20)
.L_20:
        /*0004*/ 	.word	0x00000082


	//----- nvinfo : EIATTR_KPARAM_INFO
	.align		4
.L_21:
        /*0008*/ 	.byte	0x04, 0x17
        /*000a*/ 	.short	(.L_23 - .L_22)
.L_22:
        /*000c*/ 	.word	0x00000000
        /*0010*/ 	.short	0x0000
        /*0012*/ 	.short	0x0070
        /*0014*/ 	.byte	0x00, 0xf0, 0x01, 0x10


	//----- nvinfo : EIATTR_SPARSE_MMA_MASK
	.align		4
.L_23:
        /*0018*/ 	.byte	0x03, 0x50
        /*001a*/ 	.short	0x0000


	//----- nvinfo : EIATTR_MAXREG_COUNT
	.align		4
        /*001c*/ 	.byte	0x03, 0x1b
        /*001e*/ 	.short	0x00a8


	//----- nvinfo : EIATTR_NUM_BARRIERS
	.align		4
        /*0020*/ 	.byte	0x02, 0x4c
        /*0022*/ 	.byte	0x01
	.zero		1


	//----- nvinfo : EIATTR_EXTERNS
	.align		4
        /*0024*/ 	.byte	0x04, 0x0f
        /*0026*/ 	.short	(.L_25 - .L_24)


	//   ....[0]....
	.align		4
.L_24:
        /*0028*/ 	.word	index@(__assertfail)


	//----- nvinfo : EIATTR_ANNOTATIONS
	.align		4
.L_25:
        /*002c*/ 	.byte	0x04, 0x55
        /*002e*/ 	.short	(.L_27 - .L_26)


	//   ....[0]....
.L_26:
        /*0030*/ 	.word	0x00000001
        /*0034*/ 	.byte	0xd0, 0x0d, 0x00, 0x00, 0x01, 0x00, 0x00, 0x00, 0x60, 0x9f, 0x00, 0x00, 0x01, 0x00, 0x00, 0x00
        /*0044*/ 	.byte	0xe0, 0xac, 0x00, 0x00


	//----- nvinfo : EIATTR_MERCURY_ISA_VERSION
	.align		4
.L_27:
        /*0048*/ 	.byte	0x03, 0x5f
        /*004a*/ 	.short	0x0101


	//----- nvinfo : EIATTR_INT_WARP_WIDE_INSTR_OFFSETS
	.align		4
        /*004c*/ 	.byte	0x04, 0x31
        /*004e*/ 	.short	(.L_29 - .L_28)


	//   ....[0]....
.L_28:
        /*0050*/ 	.word	0x00000550


	//   ....[1]....
        /*0054*/ 	.word	0x00000580


	//   ....[2]....
        /*0058*/ 	.word	0x000005c0


	//   ....[3]....
        /*005c*/ 	.word	0x000006f0


	//   ....[4]....
        /*0060*/ 	.word	0x00000700


	//   ....[5]....
        /*0064*/ 	.word	0x00000710


	//   ....[6]....
        /*0068*/ 	.word	0x000007b0


	//   ....[7]....
        /*006c*/ 	.word	0x000007f0


	//   ....[8]....
        /*0070*/ 	.word	0x000020a0


	//----- nvinfo : EIATTR_COOP_GROUP_MASK_REGIDS
	.align		4
.L_29:
        /*0074*/ 	.byte	0x04, 0x29
        /*0076*/ 	.short	(.L_31 - .L_30)


	//   ....[0]....
.L_30:
        /*0078*/ 	.word	0xffffffff


	//   ....[1]....
        /*007c*/ 	.word	0xffffffff


	//   ....[2]....
        /*0080*/ 	.word	0xffffffff


	//   ....[3]....
        /*0084*/ 	.word	0xffffffff


	//   ....[4]....
        /*0088*/ 	.word	0xffffffff


	//   ....[5]....
        /*008c*/ 	.word	0xffffffff


	//   ....[6]....
        /*0090*/ 	.word	0xffffffff


	//----- nvinfo : EIATTR_COOP_GROUP_INSTR_OFFSETS
	.align		4
.L_31:
        /*0094*/ 	.byte	0x04, 0x28
        /*0096*/ 	.short	(.L_33 - .L_32)


	//   ....[0]....
.L_32:
        /*0098*/ 	.word	0x00000070


	//   ....[1]....
        /*009c*/ 	.word	0x00000080


	//   ....[2]....
        /*00a0*/ 	.word	0x00000140


	//   ....[3]....
        /*00a4*/ 	.word	0x00000310


	//   ....[4]....
        /*00a8*/ 	.word	0x00000350


	//   ....[5]....
        /*00ac*/ 	.word	0x00000730


	//   ....[6]....
        /*00b0*/ 	.word	0x00000970


	//----- nvinfo : EIATTR_REG_RECONFIG
	.align		4
.L_33:
        /*00b4*/ 	.byte	0x01, 0x54
	.zero		2


	//----- nvinfo : EIATTR_SYSCALL_OFFSETS
	.align		4
        /*00b8*/ 	.byte	0x04, 0x46
        /*00ba*/ 	.short	(.L_35 - .L_34)


	//   ....[0]....
.L_34:
        /*00bc*/ 	.word	0x00001800


	//----- nvinfo : EIATTR_MBARRIER_INSTR_OFFSETS
	.align		4
.L_35:
        /*00c0*/ 	.byte	0x04, 0x39
        /*00c2*/ 	.short	(.L_37 - .L_36)


	//   ....[0]....
.L_36:
        /*00c4*/ 	.word	0x00000260
        /*00c8*/ 	.word	0x000000ff
        /*00cc*/ 	.word	0x00000000
        /*00d0*/ 	.short	0x0100
        /*00d2*/ 	.byte	0x08
	.zero		1


	//   ....[1]....
        /*00d4*/ 	.word	0x00000270
        /*00d8*/ 	.word	0x000000ff
        /*00dc*/ 	.word	0x00000028
        /*00e0*/ 	.short	0x0100
        /*00e2*/ 	.byte	0x08
	.zero		1


	//   ....[2]....
        /*00e4*/ 	.word	0x00000280
        /*00e8*/ 	.word	0x000000ff
        /*00ec*/ 	.word	0x00000008
        /*00f0*/ 	.short	0x0100
        /*00f2*/ 	.byte	0x08
	.zero		1


	//   ....[3]....
        /*00f4*/ 	.word	0x00000290
        /*00f8*/ 	.word	0x000000ff
        /*00fc*/ 	.word	0x00000030
        /*0100*/ 	.short	0x0100
        /*0102*/ 	.byte	0x08
	.zero		1


	//   ....[4]....
        /*0104*/ 	.word	0x000002a0
        /*0108*/ 	.word	0x000000ff
        /*010c*/ 	.word	0x00000010
        /*0110*/ 	.short	0x0100
        /*0112*/ 	.byte	0x08
	.zero		1


	//   ....[5]....
        /*0114*/ 	.word	0x000002b0
        /*0118*/ 	.word	0x000000ff
        /*011c*/ 	.word	0x00000038
        /*0120*/ 	.short	0x0100
        /*0122*/ 	.byte	0x08
	.zero		1


	//   ....[6]....
        /*0124*/ 	.word	0x000002c0
        /*0128*/ 	.word	0x000000ff
        /*012c*/ 	.word	0x00000018
        /*0130*/ 	.short	0x0100
        /*0132*/ 	.byte	0x08
	.zero		1


	//   ....[7]....
        /*0134*/ 	.word	0x000002d0
        /*0138*/ 	.word	0x000000ff
        /*013c*/ 	.word	0x00000040
        /*0140*/ 	.short	0x0100
        /*0142*/ 	.byte	0x08
	.zero		1


	//   ....[8]....
        /*0144*/ 	.word	0x000002e0
        /*0148*/ 	.word	0x000000ff
        /*014c*/ 	.word	0x00000020
        /*0150*/ 	.short	0x0100
        /*0152*/ 	.byte	0x08
	.zero		1


	//   ....[9]....
        /*0154*/ 	.word	0x000002f0
        /*0158*/ 	.word	0x000000ff
        /*015c*/ 	.word	0x00000048
        /*0160*/ 	.short	0x0100
        /*0162*/ 	.byte	0x08
	.zero		1


	//   ....[10]....
        /*0164*/ 	.word	0x00000820
        /*0168*/ 	.word	0x000000ff
        /*016c*/ 	.word	0x00000080
        /*0170*/ 	.short	0x0100
        /*0172*/ 	.byte	0x08
	.zero		1


	//   ....[11]....
        /*0174*/ 	.word	0x000008b0
        /*0178*/ 	.word	0x000000ff
        /*017c*/ 	.word	0x00000088
        /*0180*/ 	.short	0x0100
        /*0182*/ 	.byte	0x08
	.zero		1


	//   ....[12]....
        /*0184*/ 	.word	0x000008f0
        /*0188*/ 	.word	0x000000ff
        /*018c*/ 	.word	0x00000060
        /*0190*/ 	.short	0x0100
        /*0192*/ 	.byte	0x09
	.zero		1


	//   ....[13]....
        /*0194*/ 	.word	0x00000900
        /*0198*/ 	.word	0x000000ff
        /*019c*/ 	.word	0x00000068
        /*01a0*/ 	.short	0x0100
        /*01a2*/ 	.byte	0x09
	.zero		1


	//   ....[14]....
        /*01a4*/ 	.word	0x00000910
        /*01a8*/ 	.word	0x000000ff
        /*01ac*/ 	.word	0x00000070
        /*01b0*/ 	.short	0x0100
        /*01b2*/ 	.byte	0x09
	.zero		1


	//   ....[15]....
        /*01b4*/ 	.word	0x00000920
        /*01b8*/ 	.word	0x000000ff
        /*01bc*/ 	.word	0x00000078
        /*01c0*/ 	.short	0x0100
        /*01c2*/ 	.byte	0x09
	.zero		1


	//   ....[16]....
        /*01c4*/ 	.word	0x000016e0
        /*01c8*/ 	.word	0x0000009f
        /*01cc*/ 	.word	0x00000000
        /*01d0*/ 	.short	0x010a
        /*01d2*/ 	.byte	0x2a
	.zero		1


	//   ....[17]....
        /*01d4*/ 	.word	0x00001880
        /*01d8*/ 	.word	0x00000003
        /*01dc*/ 	.word	0x00000000
        /*01e0*/ 	.short	0x010a
        /*01e2*/ 	.byte	0x3f
	.zero		1


	//   ....[18]....
        /*01e4*/ 	.word	0x000018e0
        /*01e8*/ 	.word	0x00000003
        /*01ec*/ 	.word	0x00000000
        /*01f0*/ 	.short	0x010a
        /*01f2*/ 	.byte	0x3f
	.zero		1


	//   ....[19]....
        /*01f4*/ 	.word	0x00001c70
        /*01f8*/ 	.word	0x000000ff
        /*01fc*/ 	.word	0x00000000
        /*0200*/ 	.short	0x010a
        /*0202*/ 	.byte	0x04
	.zero		1


	//   ....[20]....
        /*0204*/ 	.word	0x00001cb0
        /*0208*/ 	.word	0x000000ff
        /*020c*/ 	.word	0x00000000
        /*0210*/ 	.short	0x010a
        /*0212*/ 	.byte	0x04
	.zero		1


	//   ....[21]....
        /*0214*/ 	.word	0x00001f40
        /*0218*/ 	.word	0x00000005
        /*021c*/ 	.word	0x00000000
        /*0220*/ 	.short	0x0101
        /*0222*/ 	.byte	0x3f
	.zero		1


	//   ....[22]....
        /*0224*/ 	.word	0x00002040
        /*0228*/ 	.word	0x000000a0
        /*022c*/ 	.word	0x00000000
        /*0230*/ 	.short	0x0101
        /*0232*/ 	.byte	0x2d
	.zero		1


	//   ....[23]....
        /*0234*/ 	.word	0x00002140
        /*0238*/ 	.word	0x00000003
        /*023c*/ 	.word	0x00000000
        /*0240*/ 	.short	0x0101
        /*0242*/ 	.byte	0x3f
	.zero		1


	//   ....[24]....
        /*0244*/ 	.word	0x00002200
        /*0248*/ 	.word	0x0000009f
        /*024c*/ 	.word	0x00000010
        /*0250*/ 	.short	0x010a
        /*0252*/ 	.byte	0x2a
	.zero		1


	//   ....[25]....
        /*0254*/ 	.word	0x00009f80
        /*0258*/ 	.word	0x000000a2
        /*025c*/ 	.word	0x00000000
        /*0260*/ 	.short	0x0101
        /*0262*/ 	.byte	0x2d
	.zero		1


	//   ....[26]....
        /*0264*/ 	.word	0x0000aa00
        /*0268*/ 	.word	0x0000000a
        /*026c*/ 	.word	0x00000028
        /*0270*/ 	.short	0x010a
        /*0272*/ 	.byte	0x3f
	.zero		1


	//   ....[27]....
        /*0274*/ 	.word	0x0000adf0
        /*0278*/ 	.word	0x00000005
        /*027c*/ 	.word	0x00000088
        /*0280*/ 	.short	0x0101
        /*0282*/ 	.byte	0x3f
	.zero		1


	//   ....[28]....
        /*0284*/ 	.word	0x0000b570
        /*0288*/ 	.word	0x00000009
        /*028c*/ 	.word	0x00000000
        /*0290*/ 	.short	0x010a
        /*0292*/ 	.byte	0x3f
	.zero		1


	//   ....[29]....
        /*0294*/ 	.word	0x0000b5f0
        /*0298*/ 	.word	0x00000008
        /*029c*/ 	.word	0x00000000
        /*02a0*/ 	.short	0x010a
        /*02a2*/ 	.byte	0x3f
	.zero		1


	//   ....[30]....
        /*02a4*/ 	.word	0x0000b680
        /*02a8*/ 	.word	0x00000009
        /*02ac*/ 	.word	0x00000000
        /*02b0*/ 	.short	0x010a
        /*02b2*/ 	.byte	0x3f
	.zero		1


	//   ....[31]....
        /*02b4*/ 	.word	0x0000b710
        /*02b8*/ 	.word	0x00000006
        /*02bc*/ 	.word	0x00000000
        /*02c0*/ 	.short	0x010a
        /*02c2*/ 	.byte	0x3f
	.zero		1


	//   ....[32]....
        /*02c4*/ 	.word	0x0000b7a0
        /*02c8*/ 	.word	0x00000003
        /*02cc*/ 	.word	0x00000000
        /*02d0*/ 	.short	0x010a
        /*02d2*/ 	.byte	0x3f
	.zero		1


	//   ....[33]....
        /*02d4*/ 	.word	0x0000b800
        /*02d8*/ 	.word	0x000000a1
        /*02dc*/ 	.word	0x00000000
        /*02e0*/ 	.short	0x010a
        /*02e2*/ 	.byte	0x3f
	.zero		1


	//   ....[34]....
        /*02e4*/ 	.word	0x0000b850
        /*02e8*/ 	.word	0x00000003
        /*02ec*/ 	.word	0x00000000
        /*02f0*/ 	.short	0x010a
        /*02f2*/ 	.byte	0x3f
	.zero		1


	//   ....[35]....
        /*02f4*/ 	.word	0x0000b8b0
        /*02f8*/ 	.word	0x00000005
        /*02fc*/ 	.word	0x00000000
        /*0300*/ 	.short	0x010a
        /*0302*/ 	.byte	0x3f
	.zero		1


	//   ....[36]....
        /*0304*/ 	.word	0x0000b900
        /*0308*/ 	.word	0x000000a1
        /*030c*/ 	.word	0x00000010
        /*0310*/ 	.short	0x010a
        /*0312*/ 	.byte	0x3f
	.zero		1


	//   ....[37]....
        /*0314*/ 	.word	0x0000b9d0
        /*0318*/ 	.word	0x0000000a
        /*031c*/ 	.word	0x00000028
        /*0320*/ 	.short	0x010a
        /*0322*/ 	.byte	0x3f
	.zero		1


	//   ....[38]....
        /*0324*/ 	.word	0x0000baa0
        /*0328*/ 	.word	0x00000009
        /*032c*/ 	.word	0x00000000
        /*0330*/ 	.short	0x010a
        /*0332*/ 	.byte	0x3f
	.zero		1


	//   ....[39]....
        /*0334*/ 	.word	0x0000baf0
        /*0338*/ 	.word	0x00000008
        /*033c*/ 	.word	0x00000000
        /*0340*/ 	.short	0x010a
        /*0342*/ 	.byte	0x3f
	.zero		1


	//   ....[40]....
        /*0344*/ 	.word	0x0000bb40
        /*0348*/ 	.word	0x00000009
        /*034c*/ 	.word	0x00000000
        /*0350*/ 	.short	0x010a
        /*0352*/ 	.byte	0x3f
	.zero		1


	//   ....[41]....
        /*0354*/ 	.word	0x0000bb90
        /*0358*/ 	.word	0x00000006
        /*035c*/ 	.word	0x00000000
        /*0360*/ 	.short	0x010a
        /*0362*/ 	.byte	0x3f
	.zero		1


	//----- nvinfo : EIATTR_NUM_MBARRIERS
	.align		4
.L_37:
        /*0364*/ 	.byte	0x03, 0x38
        /*0366*/ 	.short	0x0010


	//----- nvinfo : EIATTR_EXIT_INSTR_OFFSETS
	.align		4
        /*0368*/ 	.byte	0x04, 0x1c
        /*036a*/ 	.short	(.L_39 - .L_38)


	//   ....[0]....
.L_38:
        /*036c*/ 	.word	0x00001410


	//   ....[1]....
        /*0370*/ 	.word	0x00001470


	//   ....[2]....
        /*0374*/ 	.word	0x0000a610


	//   ....[3]....
        /*0378*/ 	.word	0x0000a640


	//   ....[4]....
        /*037c*/ 	.word	0x0000b7f0


	//----- nvinfo : EIATTR_MAX_THREADS
	.align		4
.L_39:
        /*0380*/ 	.byte	0x04, 0x05
        /*0382*/ 	.short	(.L_41 - .L_40)
.L_40:
        /*0384*/ 	.word	0x00000180
        /*0388*/ 	.word	0x00000001
        /*038c*/ 	.word	0x00000001


	//----- nvinfo : EIATTR_CRS_STACK_SIZE
	.align		4
.L_41:
        /*0390*/ 	.byte	0x04, 0x1e
        /*0392*/ 	.short	(.L_43 - .L_42)
.L_42:
        /*0394*/ 	.word	0x00000000


	//----- nvinfo : EIATTR_CBANK_PARAM_SIZE
	.align		4
.L_43:
        /*0398*/ 	.byte	0x03, 0x19
        /*039a*/ 	.short	0x0470


	//----- nvinfo : EIATTR_PARAM_CBANK
	.align		4
        /*039c*/ 	.byte	0x04, 0x0a
        /*039e*/ 	.short	(.L_45 - .L_44)
	.align		4
.L_44:
        /*03a0*/ 	.word	index@(.nv.constant0._ZN7cutlass13device_kernelINS_4gemm6kernel13GemmUniversalIN4cute5tupleIJiiiiEEENS1_10collective13CollectiveMmaINS1_34MainloopSm90TmaGmmaWarpSpecializedILi5ENS5_IJNS4_1CILi2EEENSA_ILi4EEENSA_ILi1EEEEEENS1_32KernelTmaWarpSpecializedPingpongEEENS5_IJNSA_ILi64EEENSA_ILi256EEENSA_ILi32EEEEEENS_10tfloat32_tENS5_IJlSD_lEEESL_SM_NS4_8TiledMMAINS4_8MMA_AtomIJNS4_4SM904GMMA30MMA_64x256x8_F32TF32TF32_SS_TNILNSQ_7ScaleInE1ELSS_1EEEEEENS4_6LayoutINS5_IJSD_SD_SD_EEENS5_IJNSA_ILi0EEESX_SX_EEEEENS5_IJNS4_10UnderscoreES10_S10_EEEEENS4_23SM90_TMA_LOAD_MULTICASTENS4_14ComposedLayoutINS4_7SwizzleILi3ELi4ELi3EEENS4_18smem_ptr_flag_bitsILi32EEENSV_INS5_IJNSA_ILi8EEESJ_EEENS5_IJSJ_SD_EEEEEEEvNS4_8identityES13_S1D_vS1E_EENS_8epilogue10collective6detail29Sm90TmaWarpSpecializedAdapterINS1H_15DefaultEpilogueISL_SM_SM_NS1G_6thread17LinearCombinationISL_Li1EffLNS1L_9ScaleType4KindE0ELNS_15FloatRoundStyleE2ESL_EENS1_15EpilogueDefaultEEEEEvvEEEEvNT_6ParamsE)
        /*03a4*/ 	.short	0x0210
        /*03a6*/ 	.short	0x0470


	//----- nvinfo : EIATTR_SW_WAR
	.align		4
.L_45:
        /*03a8*/ 	.byte	0x04, 0x36
        /*03aa*/ 	.short	(.L_47 - .L_46)
.L_46:
        /*03ac*/ 	.word	0x00000008
.L_47:


//--------------------- .nv.callgraph             --------------------------
	.section	.nv.callgraph,"",@"SHT_CUDA_CALLGRAPH"
	.align	4
	.sectionentsize	8
	.align		4
        /*0000*/ 	.word	0x00000000
	.align		4
        /*0004*/ 	.word	0xffffffff
	.align		4
        /*0008*/ 	.word	index@(_ZN7cutlass13device_kernelINS_4gemm6kernel13GemmUniversalIN4cute5tupleIJiiiiEEENS1_10collective13CollectiveMmaINS1_34MainloopSm90TmaGmmaWarpSpecializedILi5ENS5_IJNS4_1CILi2EEENSA_ILi4EEENSA_ILi1EEEEEENS1_32KernelTmaWarpSpecializedPingpongEEENS5_IJNSA_ILi64EEENSA_ILi256EEENSA_ILi32EEEEEENS_10tfloat32_tENS5_IJlSD_lEEESL_SM_NS4_8TiledMMAINS4_8MMA_AtomIJNS4_4SM904GMMA30MMA_64x256x8_F32TF32TF32_SS_TNILNSQ_7ScaleInE1ELSS_1EEEEEENS4_6LayoutINS5_IJSD_SD_SD_EEENS5_IJNSA_ILi0EEESX_SX_EEEEENS5_IJNS4_10UnderscoreES10_S10_EEEEENS4_23SM90_TMA_LOAD_MULTICASTENS4_14ComposedLayoutINS4_7SwizzleILi3ELi4ELi3EEENS4_18smem_ptr_flag_bitsILi32EEENSV_INS5_IJNSA_ILi8EEESJ_EEENS5_IJSJ_SD_EEEEEEEvNS4_8identityES13_S1D_vS1E_EENS_8epilogue10collective6detail29Sm90TmaWarpSpecializedAdapterINS1H_15DefaultEpilogueISL_SM_SM_NS1G_6thread17LinearCombinationISL_Li1EffLNS1L_9ScaleType4KindE0ELNS_15FloatRoundStyleE2ESL_EENS1_15EpilogueDefaultEEEEEvvEEEEvNT_6ParamsE)
	.align		4
        /*000c*/ 	.word	index@(__assertfail)
	.align		4
        /*0010*/ 	.word	0x00000000
	.align		4
        /*0014*/ 	.word	0xfffffffe
	.align		4
        /*0018*/ 	.word	0x00000000
	.align		4
        /*001c*/ 	.word	0xfffffffd
	.align		4
        /*0020*/ 	.word	0x00000000
	.align		4
        /*0024*/ 	.word	0xfffffffc


//--------------------- .nv.constant4             --------------------------
	.section	.nv.constant4,"a",@progbits
	.align	8
	.align		8
.nv.constant4:
        /*0000*/ 	.dword	__assertfail
	.align		8
        /*0008*/ 	.dword	__unnamed_1
	.align		8
        /*0010*/ 	.dword	_ZN40_INTERNAL_2f17ee9b_4_k_cu_61a8abfe_220834cuda3std3__45__cpo5beginE
	.align		8
        /*0018*/ 	.dword	_ZN40_INTERNAL_2f17ee9b_4_k_cu_61a8abfe_220834cuda3std3__45__cpo3endE
	.align		8
        /*0020*/ 	.dword	_ZN40_INTERNAL_2f17ee9b_4_k_cu_61a8abfe_220834cuda3std3__45__cpo6cbeginE
	.align		8
        /*0028*/ 	.dword	_ZN40_INTERNAL_2f17ee9b_4_k_cu_61a8abfe_220834cuda3std3__45__cpo4cendE
	.align		8
        /*0030*/ 	.dword	_ZN40_INTERNAL_2f17ee9b_4_k_cu_61a8abfe_220834cuda3std3__442_GLOBAL__N__2f17ee9b_4_k_cu_61a8abfe_220836ignoreE
	.align		8
        /*0038*/ 	.dword	_ZN40_INTERNAL_2f17ee9b_4_k_cu_61a8abfe_220834cuda3std3__419piecewise_constructE
	.align		8
        /*0040*/ 	.dword	_ZN40_INTERNAL_2f17ee9b_4_k_cu_61a8abfe_220834cuda3std3__48in_placeE
	.align		8
        /*0048*/ 	.dword	_ZN40_INTERNAL_2f17ee9b_4_k_cu_61a8abfe_220834cuda3std6ranges3__45__cpo4swapE
	.align		8
        /*0050*/ 	.dword	_ZN40_INTERNAL_2f17ee9b_4_k_cu_61a8abfe_220834cuda3std6ranges3__45__cpo9iter_moveE
	.align		8
        /*0058*/ 	.dword	_ZN40_INTERNAL_2f17ee9b_4_k_cu_61a8abfe_220834cute7productE
	.align		8
        /*0060*/ 	.dword	_ZN40_INTERNAL_2f17ee9b_4_k_cu_61a8abfe_220834cute1_E
	.align		8
        /*0068*/ 	.dword	$str$22
	.align		8
        /*0070*/ 	.dword	$str$23


//--------------------- .text._ZN7cutlass13device_kernelINS_4gemm6kernel13GemmUniversalIN4cute5tupleIJiiiiEEENS1_10collective13CollectiveMmaINS1_34MainloopSm90TmaGmmaWarpSpecializedILi5ENS5_IJNS4_1CILi2EEENSA_ILi4EEENSA_ILi1EEEEEENS1_32KernelTmaWarpSpecializedPingpongEEENS5_IJNSA_ILi64EEENSA_ILi256EEENSA_ILi32EEEEEENS_10tfloat32_tENS5_IJlSD_lEEESL_SM_NS4_8TiledMMAINS4_8MMA_AtomIJNS4_4SM904GMMA30MMA_64x256x8_F32TF32TF32_SS_TNILNSQ_7ScaleInE1ELSS_1EEEEEENS4_6LayoutINS5_IJSD_SD_SD_EEENS5_IJNSA_ILi0EEESX_SX_EEEEENS5_IJNS4_10UnderscoreES10_S10_EEEEENS4_23SM90_TMA_LOAD_MULTICASTENS4_14ComposedLayoutINS4_7SwizzleILi3ELi4ELi3EEENS4_18smem_ptr_flag_bitsILi32EEENSV_INS5_IJNSA_ILi8EEESJ_EEENS5_IJSJ_SD_EEEEEEEvNS4_8identityES13_S1D_vS1E_EENS_8epilogue10collective6detail29Sm90TmaWarpSpecializedAdapterINS1H_15DefaultEpilogueISL_SM_SM_NS1G_6thread17LinearCombinationISL_Li1EffLNS1L_9ScaleType4KindE0ELNS_15FloatRoundStyleE2ESL_EENS1_15EpilogueDefaultEEEEEvvEEEEvNT_6ParamsE --------------------------
	.section	.text._ZN7cutlass13device_kernelINS_4gemm6kernel13GemmUniversalIN4cute5tupleIJiiiiEEENS1_10collective13CollectiveMmaINS1_34MainloopSm90TmaGmmaWarpSpecializedILi5ENS5_IJNS4_1CILi2EEENSA_ILi4EEENSA_ILi1EEEEEENS1_32KernelTmaWarpSpecializedPingpongEEENS5_IJNSA_ILi64EEENSA_ILi256EEENSA_ILi32EEEEEENS_10tfloat32_tENS5_IJlSD_lEEESL_SM_NS4_8TiledMMAINS4_8MMA_AtomIJNS4_4SM904GMMA30MMA_64x256x8_F32TF32TF32_SS_TNILNSQ_7ScaleInE1ELSS_1EEEEEENS4_6LayoutINS5_IJSD_SD_SD_EEENS5_IJNSA_ILi0EEESX_SX_EEEEENS5_IJNS4_10UnderscoreES10_S10_EEEEENS4_23SM90_TMA_LOAD_MULTICASTENS4_14ComposedLayoutINS4_7SwizzleILi3ELi4ELi3EEENS4_18smem_ptr_flag_bitsILi32EEENSV_INS5_IJNSA_ILi8EEESJ_EEENS5_IJSJ_SD_EEEEEEEvNS4_8identityES13_S1D_vS1E_EENS_8epilogue10collective6detail29Sm90TmaWarpSpecializedAdapterINS1H_15DefaultEpilogueISL_SM_SM_NS1G_6thread17LinearCombinationISL_Li1EffLNS1L_9ScaleType4KindE0ELNS_15FloatRoundStyleE2ESL_EENS1_15EpilogueDefaultEEEEEvvEEEEvNT_6ParamsE,"ax",@progbits
	.align	128
.text._ZN7cutlass13device_kernelINS_4gemm6kernel13GemmUniversalIN4cute5tupleIJiiiiEEENS1_10collective13CollectiveMmaINS1_34MainloopSm90TmaGmmaWarpSpecializedILi5ENS5_IJNS4_1CILi2EEENSA_ILi4EEENSA_ILi1EEEEEENS1_32KernelTmaWarpSpecializedPingpongEEENS5_IJNSA_ILi64EEENSA_ILi256EEENSA_ILi32EEEEEENS_10tfloat32_tENS5_IJlSD_lEEESL_SM_NS4_8TiledMMAINS4_8MMA_AtomIJNS4_4SM904GMMA30MMA_64x256x8_F32TF32TF32_SS_TNILNSQ_7ScaleInE1ELSS_1EEEEEENS4_6LayoutINS5_IJSD_SD_SD_EEENS5_IJNSA_ILi0EEESX_SX_EEEEENS5_IJNS4_10UnderscoreES10_S10_EEEEENS4_23SM90_TMA_LOAD_MULTICASTENS4_14ComposedLayoutINS4_7SwizzleILi3ELi4ELi3EEENS4_18smem_ptr_flag_bitsILi32EEENSV_INS5_IJNSA_ILi8EEESJ_EEENS5_IJSJ_SD_EEEEEEEvNS4_8identityES13_S1D_vS1E_EENS_8epilogue10collective6detail29Sm90TmaWarpSpecializedAdapterINS1H_15DefaultEpilogueISL_SM_SM_NS1G_6thread17LinearCombinationISL_Li1EffLNS1L_9ScaleType4KindE0ELNS_15FloatRoundStyleE2ESL_EENS1_15EpilogueDefaultEEEEEvvEEEEvNT_6ParamsE:
        .type           _ZN7cutlass13device_kernelINS_4gemm6kernel13GemmUniversalIN4cute5tupleIJiiiiEEENS1_10collective13CollectiveMmaINS1_34MainloopSm90TmaGmmaWarpSpecializedILi5ENS5_IJNS4_1CILi2EEENSA_ILi4EEENSA_ILi1EEEEEENS1_32KernelTmaWarpSpecializedPingpongEEENS5_IJNSA_ILi64EEENSA_ILi256EEENSA_ILi32EEEEEENS_10tfloat32_tENS5_IJlSD_lEEESL_SM_NS4_8TiledMMAINS4_8MMA_AtomIJNS4_4SM904GMMA30MMA_64x256x8_F32TF32TF32_SS_TNILNSQ_7ScaleInE1ELSS_1EEEEEENS4_6LayoutINS5_IJSD_SD_SD_EEENS5_IJNSA_ILi0EEESX_SX_EEEEENS5_IJNS4_10UnderscoreES10_S10_EEEEENS4_23SM90_TMA_LOAD_MULTICASTENS4_14ComposedLayoutINS4_7SwizzleILi3ELi4ELi3EEENS4_18smem_ptr_flag_bitsILi32EEENSV_INS5_IJNSA_ILi8EEESJ_EEENS5_IJSJ_SD_EEEEEEEvNS4_8identityES13_S1D_vS1E_EENS_8epilogue10collective6detail29Sm90TmaWarpSpecializedAdapterINS1H_15DefaultEpilogueISL_SM_SM_NS1G_6thread17LinearCombinationISL_Li1EffLNS1L_9ScaleType4KindE0ELNS_15FloatRoundStyleE2ESL_EENS1_15EpilogueDefaultEEEEEvvEEEEvNT_6ParamsE,@function
        .size           _ZN7cutlass13device_kernelINS_4gemm6kernel13GemmUniversalIN4cute5tupleIJiiiiEEENS1_10collective13CollectiveMmaINS1_34MainloopSm90TmaGmmaWarpSpecializedILi5ENS5_IJNS4_1CILi2EEENSA_ILi4EEENSA_ILi1EEEEEENS1_32KernelTmaWarpSpecializedPingpongEEENS5_IJNSA_ILi64EEENSA_ILi256EEENSA_ILi32EEEEEENS_10tfloat32_tENS5_IJlSD_lEEESL_SM_NS4_8TiledMMAINS4_8MMA_AtomIJNS4_4SM904GMMA30MMA_64x256x8_F32TF32TF32_SS_TNILNSQ_7ScaleInE1ELSS_1EEEEEENS4_6LayoutINS5_IJSD_SD_SD_EEENS5_IJNSA_ILi0EEESX_SX_EEEEENS5_IJNS4_10UnderscoreES10_S10_EEEEENS4_23SM90_TMA_LOAD_MULTICASTENS4_14ComposedLayoutINS4_7SwizzleILi3ELi4ELi3EEENS4_18smem_ptr_flag_bitsILi32EEENSV_INS5_IJNSA_ILi8EEESJ_EEENS5_IJSJ_SD_EEEEEEEvNS4_8identityES13_S1D_vS1E_EENS_8epilogue10collective6detail29Sm90TmaWarpSpecializedAdapterINS1H_15DefaultEpilogueISL_SM_SM_NS1G_6thread17LinearCombinationISL_Li1EffLNS1L_9ScaleType4KindE0ELNS_15FloatRoundStyleE2ESL_EENS1_15EpilogueDefaultEEEEEvvEEEEvNT_6ParamsE,(.L_x_331 - _ZN7cutlass13device_kernelINS_4gemm6kernel13GemmUniversalIN4cute5tupleIJiiiiEEENS1_10collective13CollectiveMmaINS1_34MainloopSm90TmaGmmaWarpSpecializedILi5ENS5_IJNS4_1CILi2EEENSA_ILi4EEENSA_ILi1EEEEEENS1_32KernelTmaWarpSpecializedPingpongEEENS5_IJNSA_ILi64EEENSA_ILi256EEENSA_ILi32EEEEEENS_10tfloat32_tENS5_IJlSD_lEEESL_SM_NS4_8TiledMMAINS4_8MMA_AtomIJNS4_4SM904GMMA30MMA_64x256x8_F32TF32TF32_SS_TNILNSQ_7ScaleInE1ELSS_1EEEEEENS4_6LayoutINS5_IJSD_SD_SD_EEENS5_IJNSA_ILi0EEESX_SX_EEEEENS5_IJNS4_10UnderscoreES10_S10_EEEEENS4_23SM90_TMA_LOAD_MULTICASTENS4_14ComposedLayoutINS4_7SwizzleILi3ELi4ELi3EEENS4_18smem_ptr_flag_bitsILi32EEENSV_INS5_IJNSA_ILi8EEESJ_EEENS5_IJSJ_SD_EEEEEEEvNS4_8identityES13_S1D_vS1E_EENS_8epilogue10collective6detail29Sm90TmaWarpSpecializedAdapterINS1H_15DefaultEpilogueISL_SM_SM_NS1G_6thread17LinearCombinationISL_Li1EffLNS1L_9ScaleType4KindE0ELNS_15FloatRoundStyleE2ESL_EENS1_15EpilogueDefaultEEEEEvvEEEEvNT_6ParamsE)
        .other          _ZN7cutlass13device_kernelINS_4gemm6kernel13GemmUniversalIN4cute5tupleIJiiiiEEENS1_10collective13CollectiveMmaINS1_34MainloopSm90TmaGmmaWarpSpecializedILi5ENS5_IJNS4_1CILi2EEENSA_ILi4EEENSA_ILi1EEEEEENS1_32KernelTmaWarpSpecializedPingpongEEENS5_IJNSA_ILi64EEENSA_ILi256EEENSA_ILi32EEEEEENS_10tfloat32_tENS5_IJlSD_lEEESL_SM_NS4_8TiledMMAINS4_8MMA_AtomIJNS4_4SM904GMMA30MMA_64x256x8_F32TF32TF32_SS_TNILNSQ_7ScaleInE1ELSS_1EEEEEENS4_6LayoutINS5_IJSD_SD_SD_EEENS5_IJNSA_ILi0EEESX_SX_EEEEENS5_IJNS4_10UnderscoreES10_S10_EEEEENS4_23SM90_TMA_LOAD_MULTICASTENS4_14ComposedLayoutINS4_7SwizzleILi3ELi4ELi3EEENS4_18smem_ptr_flag_bitsILi32EEENSV_INS5_IJNSA_ILi8EEESJ_EEENS5_IJSJ_SD_EEEEEEEvNS4_8identityES13_S1D_vS1E_EENS_8epilogue10collective6detail29Sm90TmaWarpSpecializedAdapterINS1H_15DefaultEpilogueISL_SM_SM_NS1G_6thread17LinearCombinationISL_Li1EffLNS1L_9ScaleType4KindE0ELNS_15FloatRoundStyleE2ESL_EENS1_15EpilogueDefaultEEEEEvvEEEEvNT_6ParamsE,@"STO_CUDA_ENTRY STV_DEFAULT"
_ZN7cutlass13device_kernelINS_4gemm6kernel13GemmUniversalIN4cute5tupleIJiiiiEEENS1_10collective13CollectiveMmaINS1_34MainloopSm90TmaGmmaWarpSpecializedILi5ENS5_IJNS4_1CILi2EEENSA_ILi4EEENSA_ILi1EEEEEENS1_32KernelTmaWarpSpecializedPingpongEEENS5_IJNSA_ILi64EEENSA_ILi256EEENSA_ILi32EEEEEENS_10tfloat32_tENS5_IJlSD_lEEESL_SM_NS4_8TiledMMAINS4_8MMA_AtomIJNS4_4SM904GMMA30MMA_64x256x8_F32TF32TF32_SS_TNILNSQ_7ScaleInE1ELSS_1EEEEEENS4_6LayoutINS5_IJSD_SD_SD_EEENS5_IJNSA_ILi0EEESX_SX_EEEEENS5_IJNS4_10UnderscoreES10_S10_EEEEENS4_23SM90_TMA_LOAD_MULTICASTENS4_14ComposedLayoutINS4_7SwizzleILi3ELi4ELi3EEENS4_18smem_ptr_flag_bitsILi32EEENSV_INS5_IJNSA_ILi8EEESJ_EEENS5_IJSJ_SD_EEEEEEEvNS4_8identityES13_S1D_vS1E_EENS_8epilogue10collective6detail29Sm90TmaWarpSpecializedAdapterINS1H_15DefaultEpilogueISL_SM_SM_NS1G_6thread17LinearCombinationISL_Li1EffLNS1L_9ScaleType4KindE0ELNS_15FloatRoundStyleE2ESL_EENS1_15EpilogueDefaultEEEEEvvEEEEvNT_6ParamsE:
[----:B------:R-:W0:Y:S02]  /*0000*/  LDC R1, c[0x0][0x28] ;  /* 0x00000a00ff017b82 */ /* 0x000e240000000800 */
[----:B0-----:R-:W-:Y:S01]  /*0010*/  VIADD R1, R1, 0xfffffff8 ;  /* 0xfffffff801017836 */ /* 0x001fe20000000000 */
[----:B------:R-:W0:Y:S01]  /*0020*/  S2R R4, SR_TID.X ;  /* 0x0000000000047919 */ /* 0x000e220000002100 */
[----:B------:R-:W-:Y:S01]  /*0030*/  ELECT P0, URZ, PT ;  /* 0x00000000003f782f */ /* 0x000fe20003800000 */
[----:B------:R-:W-:Y:S01]  /*0040*/  BSSY B0, `(.L_x_0) ;  /* 0x000000f000007945 */ /* 0x000fe20003800000 */
[--C-:B0-----:R-:W-:Y:S02]  /*0050*/  SHF.R.U32.HI R2, RZ, 0x5, R4.reuse ;  /* 0x00000005ff027819 */ /* 0x101fe40000011604 */
[----:B------:R-:W-:-:S03]  /*0060*/  SHF.R.U32.HI R7, RZ, 0x7, R4 ;  /* 0x00000007ff077819 */ /* 0x000fc60000011604 */
[----:B------:R-:W0:Y:S04]  /*0070*/  SHFL.IDX PT, R5, R2, RZ, 0x1f ;  /* 0x00001fff02057589 */ /* 0x000e2800000e0000 */
[----:B------:R1:W2:Y:S01]  /*0080*/  SHFL.IDX PT, R10, R7, RZ, 0x1f ;  /* 0x00001fff070a7589 */ /* 0x0002a200000e0000 */
[----:B0-----:R-:W-:-:S13]  /*0090*/  ISETP.NE.OR P0, PT, R5, RZ, !P0 ;  /* 0x000000ff0500720c */ /* 0x001fda0004705670 */
[----:B-12---:R-:W-:Y:S05]  /*00a0*/  @P0 BRA `(.L_x_1) ;  /* 0x0000000000200947 */ /* 0x006fea0003800000 */
[----:B------:R-:W-:Y:S02]  /*00b0*/  ULDC.64 UR4, c[0x0][0x198] ;  /* 0x0000660000047ab9 */ /* 0x000fe40000000a00 */
[----:B------:R-:W-:Y:S02]  /*00c0*/  UIADD3 UR6, UP0, UR4, 0xf0, URZ ;  /* 0x000000f004067890 */ /* 0x000fe4000ff1e03f */
[----:B------:R-:W-:Y:S02]  /*00d0*/  UIADD3 UR4, UP1, UR4, 0x1f0, URZ ;  /* 0x000001f004047890 */ /* 0x000fe4000ff3e03f */
[----:B------:R-:W-:Y:S02]  /*00e0*/  UIADD3.X UR7, URZ, UR5, URZ, UP0, !UPT ;  /* 0x000000053f077290 */ /* 0x000fe400087fe43f */
[----:B------:R-:W-:-:S07]  /*00f0*/  UIADD3.X UR5, URZ, UR5, URZ, UP1, !UPT ;  /* 0x000000053f057290 */ /* 0x000fce0008ffe43f */
[----:B------:R0:W-:Y:S02]  /*0100*/  UTMACCTL.PF [UR6] ;  /* 0x00000000060079b9 */ /* 0x0001e40008040000 */
[----:B------:R0:W-:Y:S02]  /*0110*/  UTMACCTL.PF [UR4] ;  /* 0x00000000040079b9 */ /* 0x0001e40008040000 */
[----:B0-----:R-:W-:Y:S01]  /*0120*/  NOP ;  /* 0x0000000000007918 */ /* 0x001fe20000000000 */
.L_x_1:
[----:B------:R-:W-:Y:S05]  /*0130*/  BSYNC B0 ;  /* 0x0000000000007941 */ /* 0x000fea0003800000 */
.L_x_0:
[----:B------:R-:W0:Y:S01]  /*0140*/  SHFL.IDX PT, R8, R2, RZ, 0x1f ;  /* 0x00001fff02087589 */ /* 0x000e2200000e0000 */
[----:B------:R-:W-:-:S04]  /*0150*/  SHF.R.S32.HI R3, RZ, 0x1f, R4 ;  /* 0x0000001fff037819 */ /* 0x000fc80000011404 */
[----:B------:R-:W-:Y:S02]  /*0160*/  LEA.HI R3, R3, R4, RZ, 0x7 ;  /* 0x0000000403037211 */ /* 0x000fe400078f38ff */
[----:B0-----:R-:W-:-:S13]  /*0170*/  ISETP.NE.AND P0, PT, R8, RZ, PT ;  /* 0x000000ff0800720c */ /* 0x001fda0003f05270 */
[----:B------:R-:W-:Y:S05]  /*0180*/  @P0 BRA `(.L_x_2) ;  /* 0x0000000000600947 */ /* 0x000fea0003800000 */
[----:B------:R-:W0:Y:S01]  /*0190*/  S2UR UR8, SR_CgaCtaId ;  /* 0x00000000000879c3 */ /* 0x000e220000008800 */
[----:B------:R-:W-:Y:S01]  /*01a0*/  UMOV UR4, 0x400 ;  /* 0x0000040000047882 */ /* 0x000fe20000000000 */
[----:B------:R-:W-:Y:S01]  /*01b0*/  UMOV UR5, 0x1 ;  /* 0x0000000100057882 */ /* 0x000fe20000000000 */
[----:B------:R-:W-:Y:S01]  /*01c0*/  UMOV UR6, 0x5 ;  /* 0x0000000500067882 */ /* 0x000fe20000000000 */
[----:B------:R-:W-:Y:S01]  /*01d0*/  ELECT P0, URZ, PT ;  /* 0x00000000003f782f */ /* 0x000fe20003800000 */
[----:B------:R-:W-:-:S04]  /*01e0*/  UIADD3 UR6, -UR6, 0x100000, URZ ;  /* 0x0010000006067890 */ /* 0x000fc8000fffe13f */
[----:B------:R-:W-:Y:S02]  /*01f0*/  USHF.L.U32 UR7, UR6, 0xb, URZ ;  /* 0x0000000b06077899 */ /* 0x000fe4000800063f */
[----:B------:R-:W-:Y:S02]  /*0200*/  USHF.L.U32 UR6, UR6, 0x1, URZ ;  /* 0x0000000106067899 */ /* 0x000fe4000800063f */
[----:B0-----:R-:W-:Y:S02]  /*0210*/  ULEA UR8, UR8, UR4, 0x18 ;  /* 0x0000000408087291 */ /* 0x001fe4000f8ec03f */
[----:B------:R-:W-:-:S04]  /*0220*/  UIADD3 UR4, -UR5, 0x100000, URZ ;  /* 0x0010000005047890 */ /* 0x000fc8000fffe13f */
[----:B------:R-:W-:Y:S02]  /*0230*/  USHF.L.U32 UR5, UR4, 0xb, URZ ;  /* 0x0000000b04057899 */ /* 0x000fe4000800063f */
[----:B------:R-:W-:Y:S01]  /*0240*/  USHF.L.U32 UR4, UR4, 0x1, URZ ;  /* 0x0000000104047899 */ /* 0x000fe2000800063f */
[----:B------:R-:W0:Y:S11]  /*0250*/  FENCE.VIEW.ASYNC.S ;  /* 0x00000000000073c6 */ /* 0x000e360000000000 */
[----:B0-----:R0:W1:Y:S01]  /*0260*/  SYNCS.EXCH.64 URZ, [UR8], UR4 ;  /* 0x00000004083f75b2 */ /* 0x0010620008000100 */
[----:B------:R0:W2:Y:S01]  /*0270*/  SYNCS.EXCH.64 URZ, [UR8+0x28], UR6 ;  /* 0x00002806083f75b2 */ /* 0x0000a20008000100 */
[----:B------:R0:W3:Y:S01]  /*0280*/  SYNCS.EXCH.64 URZ, [UR8+0x8], UR4 ;  /* 0x00000804083f75b2 */ /* 0x0000e20008000100 */
[----:B------:R0:W4:Y:S01]  /*0290*/  SYNCS.EXCH.64 URZ, [UR8+0x30], UR6 ;  /* 0x00003006083f75b2 */ /* 0x0001220008000100 */
[----:B------:R0:W0:Y:S01]  /*02a0*/  SYNCS.EXCH.64 URZ, [UR8+0x10], UR4 ;  /* 0x00001004083f75b2 */ /* 0x0000220008000100 */
[----:B------:R0:W0:Y:S01]  /*02b0*/  SYNCS.EXCH.64 URZ, [UR8+0x38], UR6 ;  /* 0x00003806083f75b2 */ /* 0x0000220008000100 */
[----:B------:R0:W0:Y:S01]  /*02c0*/  SYNCS.EXCH.64 URZ, [UR8+0x18], UR4 ;  /* 0x00001804083f75b2 */ /* 0x0000220008000100 */
[----:B------:R0:W0:Y:S01]  /*02d0*/  SYNCS.EXCH.64 URZ, [UR8+0x40], UR6 ;  /* 0x00004006083f75b2 */ /* 0x0000220008000100 */
[----:B------:R0:W0:Y:S01]  /*02e0*/  SYNCS.EXCH.64 URZ, [UR8+0x20], UR4 ;  /* 0x00002004083f75b2 */ /* 0x0000220008000100 */
[----:B------:R0:W0:Y:S01]  /*02f0*/  SYNCS.EXCH.64 URZ, [UR8+0x48], UR6 ;  /* 0x00004806083f75b2 */ /* 0x0000220008000100 */
[----:B------:R-:W-:Y:S01]  /*0300*/  NOP ;  /* 0x0000000000007918 */ /* 0x000fe20000000000 */
.L_x_2:
[----:B------:R-:W5:Y:S01]  /*0310*/  SHFL.IDX PT, R13, R2, RZ, 0x1f ;  /* 0x00001fff020d7589 */ /* 0x000f6200000e0000 */
[----:B------:R-:W1:Y:S01]  /*0320*/  S2UR UR12, SR_CTAID.X ;  /* 0x00000000000c79c3 */ /* 0x000e620000002500 */
[----:B------:R-:W-:Y:S02]  /*0330*/  LOP3.LUT R3, R3, 0xffffff80, RZ, 0xc0, !PT ;  /* 0xffffff8003037812 */ /* 0x000fe400078ec0ff */
[----:B------:R-:W-:Y:S01]  /*0340*/  ELECT P0, URZ, PT ;  /* 0x00000000003f782f */ /* 0x000fe20003800000 */
[----:B------:R2:W3:Y:S01]  /*0350*/  SHFL.IDX PT, R12, R2, RZ, 0x1f ;  /* 0x00001fff020c7589 */ /* 0x0004e200000e0000 */
[----:B------:R-:W-:Y:S01]  /*0360*/  ELECT P1, URZ, PT ;  /* 0x00000000003f782f */ /* 0x000fe20003820000 */
[----:B------:R-:W-:Y:S01]  /*0370*/  NOP ;  /* 0x0000000000007918 */ /* 0x000fe20000000000 */
[----:B------:R-:W-:Y:S01]  /*0380*/  IMAD.IADD R3, R4, 0x1, -R3 ;  /* 0x0000000104037824 */ /* 0x000fe200078e0a03 */
[----:B------:R-:W4:Y:S01]  /*0390*/  S2R R6, SR_CTAID.Y ;  /* 0x0000000000067919 */ /* 0x000f220000002600 */
[----:B0-----:R-:W-:Y:S01]  /*03a0*/  ULDC UR4, c[0x0][0x150] ;  /* 0x0000540000047ab9 */ /* 0x001fe20000000800 */
[----:B------:R-:W0:Y:S01]  /*03b0*/  LDC R14, c[0x0][0x144] ;  /* 0x00005100ff0e7b82 */ /* 0x000e220000000800 */
[----:B------:R-:W-:Y:S01]  /*03c0*/  UMOV UR11, 0x80 ;  /* 0x00000080000b7882 */ /* 0x000fe20000000000 */
[----:B------:R-:W-:Y:S01]  /*03d0*/  SHF.R.S32.HI R0, RZ, 0x1f, R3 ;  /* 0x0000001fff007819 */ /* 0x000fe20000011403 */
[----:B------:R-:W-:Y:S01]  /*03e0*/  NOP ;  /* 0x0000000000007918 */ /* 0x000fe20000000000 */
[C---:B------:R-:W-:Y:S01]  /*03f0*/  VIADD R35, R10.reuse, 0xffffffff ;  /* 0xffffffff0a237836 */ /* 0x040fe20000000000 */
[----:B------:R-:W-:Y:S01]  /*0400*/  ISETP.NE.AND P4, PT, R10, RZ, PT ;  /* 0x000000ff0a00720c */ /* 0x000fe20003f85270 */
[----:B------:R-:W-:Y:S01]  /*0410*/  IMAD.MOV.U32 R153, RZ, RZ, 0x1 ;  /* 0x00000001ff997424 */ /* 0x000fe200078e00ff */
[----:B------:R-:W-:Y:S01]  /*0420*/  LEA.HI R9, R0, R3, RZ, 0x3 ;  /* 0x0000000300097211 */ /* 0x000fe200078f18ff */
[----:B------:R-:W0:Y:S01]  /*0430*/  LDC R15, c[0x0][0x140] ;  /* 0x00005000ff0f7b82 */ /* 0x000e220000000800 */
[----:B------:R-:W-:-:S02]  /*0440*/  ISETP.GE.U32.AND P6, PT, R35, 0x2, PT ;  /* 0x000000022300780c */ /* 0x000fc40003fc6070 */
[--C-:B------:R-:W-:Y:S02]  /*0450*/  SHF.R.S32.HI R11, RZ, 0x3, R9.reuse ;  /* 0x00000003ff0b7819 */ /* 0x100fe40000011409 */
[----:B--2---:R-:W-:Y:S02]  /*0460*/  SHF.R.S32.HI R2, RZ, 0x1f, R9 ;  /* 0x0000001fff027819 */ /* 0x004fe40000011409 */
[----:B------:R-:W-:Y:S01]  /*0470*/  SHF.R.S32.HI R9, RZ, 0x1f, R8 ;  /* 0x0000001fff097819 */ /* 0x000fe20000011408 */
[----:B------:R-:W2:Y:S01]  /*0480*/  LDC R25, c[0x0][0x148] ;  /* 0x00005200ff197b82 */ /* 0x000ea20000000800 */
[----:B-----5:R-:W-:Y:S02]  /*0490*/  ISETP.NE.OR P0, PT, R13, RZ, !P0 ;  /* 0x000000ff0d00720c */ /* 0x020fe40004705670 */
[----:B-1----:R-:W-:Y:S02]  /*04a0*/  I2FP.F32.U32 R13, UR12 ;  /* 0x0000000c000d7c45 */ /* 0x002fe40008201000 */
[----:B------:R-:W-:-:S02]  /*04b0*/  LEA.HI R2, R2, R11, RZ, 0x2 ;  /* 0x0000000b02027211 */ /* 0x000fc400078f10ff */
[----:B------:R-:W-:Y:S01]  /*04c0*/  LEA.HI R9, R9, R8, RZ, 0x2 ;  /* 0x0000000809097211 */ /* 0x000fe200078f10ff */
[----:B------:R-:W-:Y:S01]  /*04d0*/  FMUL R13, R13, UR4 ;  /* 0x000000040d0d7c20 */ /* 0x000fe20008400000 */
[----:B---3--:R-:W-:Y:S01]  /*04e0*/  ISETP.NE.OR P1, PT, R12, RZ, !P1 ;  /* 0x000000ff0c00720c */ /* 0x008fe20004f25670 */
[----:B------:R-:W-:Y:S01]  /*04f0*/  ULDC UR4, c[0x0][0x154] ;  /* 0x0000550000047ab9 */ /* 0x000fe20000000800 */
[----:B------:R-:W-:Y:S02]  /*0500*/  LOP3.LUT R12, R2, 0xfffffffc, RZ, 0xc0, !PT ;  /* 0xfffffffc020c7812 */ /* 0x000fe400078ec0ff */
[----:B------:R-:W-:Y:S01]  /*0510*/  LOP3.LUT R9, R9, 0x3ffffffc, RZ, 0xc0, !PT ;  /* 0x3ffffffc09097812 */ /* 0x000fe200078ec0ff */
[----:B------:R-:W1:Y:S01]  /*0520*/  F2I.U32.TRUNC.NTZ R13, R13 ;  /* 0x0000000d000d7305 */ /* 0x000e62000020f000 */
[----:B------:R-:W-:Y:S01]  /*0530*/  SHF.R.S32.HI R2, RZ, 0x1f, R5 ;  /* 0x0000001fff027819 */ /* 0x000fe20000011405 */
[----:B------:R-:W-:Y:S01]  /*0540*/  IMAD.IADD R12, R11, 0x1, -R12 ;  /* 0x000000010b0c7824 */ /* 0x000fe200078e0a0c */
[----:B------:R-:W-:Y:S01]  /*0550*/  VOTEU.ALL UP1, P0 ;  /* 0x00000000003f7886 */ /* 0x000fe20000020000 */
[----:B------:R-:W-:Y:S01]  /*0560*/  IMAD.IADD R9, R8, 0x1, -R9 ;  /* 0x0000000108097824 */ /* 0x000fe200078e0a09 */
[----:B------:R-:W-:Y:S01]  /*0570*/  LEA.HI R2, R2, R5, RZ, 0x2 ;  /* 0x0000000502027211 */ /* 0x000fe200078f10ff */
[----:B------:R-:W-:Y:S01]  /*0580*/  VOTEU.ALL UP0, P0 ;  /* 0x00000000003f7886 */ /* 0x000fe20000000000 */
[----:B----4-:R-:W-:Y:S01]  /*0590*/  I2FP.F32.U32 R8, R6 ;  /* 0x0000000600087245 */ /* 0x010fe20000201000 */
[----:B------:R-:W-:Y:S01]  /*05a0*/  IMAD R9, R9, 0x4, R12 ;  /* 0x0000000409097824 */ /* 0x000fe200078e020c */
[----:B------:R-:W-:Y:S01]  /*05b0*/  LOP3.LUT R2, R2, 0xfffffffc, RZ, 0xc0, !PT ;  /* 0xfffffffc02027812 */ /* 0x000fe200078ec0ff */
[----:B------:R-:W-:Y:S01]  /*05c0*/  VOTEU.ALL UP2, P1 ;  /* 0x00000000003f7886 */ /* 0x000fe20000840000 */
[----:B------:R-:W3:Y:S01]  /*05d0*/  @!UP1 S2UR UR7, SR_CgaCtaId ;  /* 0x00000000000799c3 */ /* 0x000ee20000008800 */
[----:B------:R-:W-:Y:S01]  /*05e0*/  FMUL R8, R8, UR4 ;  /* 0x0000000408087c20 */ /* 0x000fe20008400000 */
[----:B------:R-:W-:Y:S01]  /*05f0*/  IMAD.SHL.U32 R152, R9, 0x4, RZ ;  /* 0x0000000409987824 */ /* 0x000fe200078e00ff */
[----:B------:R-:W-:Y:S01]  /*0600*/  UMOV UR4, 0x20 ;  /* 0x0000002000047882 */ /* 0x000fe20000000000 */
[----:B------:R-:W-:Y:S01]  /*0610*/  IMAD.IADD R5, R5, 0x1, -R2 ;  /* 0x0000000105057824 */ /* 0x000fe200078e0a02 */
[----:B------:R-:W-:Y:S01]  /*0620*/  LEA.HI R2, R9, R9, RZ, 0x1 ;  /* 0x0000000909027211 */ /* 0x000fe200078f08ff */
[----:B-1----:R-:W-:Y:S01]  /*0630*/  IMAD.MOV R13, RZ, RZ, -R13 ;  /* 0x000000ffff0d7224 */ /* 0x002fe200078e0a0d */
[----:B------:R-:W1:Y:S01]  /*0640*/  F2I.U32.TRUNC.NTZ R8, R8 ;  /* 0x0000000800087305 */ /* 0x000e62000020f000 */
[----:B------:R-:W4:Y:S01]  /*0650*/  @!UP2 S2UR UR10, SR_CgaCtaId ;  /* 0x00000000000aa9c3 */ /* 0x000f220000008800 */
[----:B------:R-:W-:Y:S01]  /*0660*/  LOP3.LUT R2, R2, 0xfffffffe, RZ, 0xc0, !PT ;  /* 0xfffffffe02027812 */ /* 0x000fe200078ec0ff */
[----:B0-----:R-:W-:Y:S01]  /*0670*/  IMAD R21, R14, R13, UR12 ;  /* 0x0000000c0e157e24 */ /* 0x001fe2000f8e020d */
[----:B------:R-:W-:Y:S01]  /*0680*/  @!UP1 UMOV UR6, 0x400 ;  /* 0x0000040000069882 */ /* 0x000fe20000000000 */
[----:B------:R-:W-:-:S04]  /*0690*/  @!UP1 UIADD3 UR4, -UR4, 0x100000, URZ ;  /* 0x0010000004049890 */ /* 0x000fc8000fffe13f */
[----:B------:R-:W-:Y:S02]  /*06a0*/  @!UP1 USHF.L.U32 UR5, UR4, 0xb, URZ ;  /* 0x0000000b04059899 */ /* 0x000fe4000800063f */
[----:B------:R-:W-:Y:S01]  /*06b0*/  @!UP1 USHF.L.U32 UR4, UR4, 0x1, URZ ;  /* 0x0000000104049899 */ /* 0x000fe2000800063f */
[C---:B------:R-:W-:Y:S01]  /*06c0*/  LOP3.LUT R152, R9.reuse, 0xc, R152, 0x78, !PT ;  /* 0x0000000c09987812 */ /* 0x040fe200078e7898 */
[----:B------:R-:W-:Y:S01]  /*06d0*/  IMAD.IADD R2, R9, 0x1, -R2 ;  /* 0x0000000109027824 */ /* 0x000fe200078e0a02 */
[----:B------:R-:W-:Y:S01]  /*06e0*/  @!UP2 UMOV UR9, 0x400 ;  /* 0x000004000009a882 */ /* 0x000fe20000000000 */
[----:B------:R-:W-:Y:S01]  /*06f0*/  VOTEU.ALL UP3, P1 ;  /* 0x00000000003f7886 */ /* 0x000fe20000860000 */
[----:B------:R-:W-:Y:S01]  /*0700*/  VOTEU.ALL UP4, P1 ;  /* 0x00000000003f7886 */ /* 0x000fe20000880000 */
[----:B------:R-:W-:Y:S01]  /*0710*/  VOTEU.ALL UP5, P1 ;  /* 0x00000000003f7886 */ /* 0x000fe200008a0000 */
[----:B------:R-:W-:Y:S01]  /*0720*/  ISETP.NE.AND P3, PT, R2, R21, PT ;  /* 0x000000150200720c */ /* 0x000fe20003f65270 */
[----:B------:R0:W0:Y:S01]  /*0730*/  SHFL.IDX PT, R14, R7, RZ, 0x1f ;  /* 0x00001fff070e7589 */ /* 0x00002200000e0000 */
[----:B------:R-:W-:Y:S01]  /*0740*/  ISETP.EQ.U32.AND P2, PT, R15, 0x1, PT ;  /* 0x000000010f00780c */ /* 0x000fe20003f42070 */
[----:B-1----:R-:W-:Y:S01]  /*0750*/  IMAD.MOV R20, RZ, RZ, -R8 ;  /* 0x000000ffff147224 */ /* 0x002fe200078e0a08 */
[----:B---3--:R-:W-:-:S02]  /*0760*/  @!UP1 ULEA UR8, UR7, UR6, 0x18 ;  /* 0x0000000607089291 */ /* 0x008fc4000f8ec03f */
[----:B------:R-:W-:-:S04]  /*0770*/  @!UP2 UIADD3 UR6, -UR11, 0x100000, URZ ;  /* 0x001000000b06a890 */ /* 0x000fc8000fffe13f */
[----:B------:R-:W-:Y:S02]  /*0780*/  @!UP2 USHF.L.U32 UR7, UR6, 0xb, URZ ;  /* 0x0000000b0607a899 */ /* 0x000fe4000800063f */
[----:B------:R-:W-:Y:S01]  /*0790*/  @!UP2 USHF.L.U32 UR6, UR6, 0x1, URZ ;  /* 0x000000010606a899 */ /* 0x000fe2000800063f */
[----:B--2---:R-:W-:Y:S01]  /*07a0*/  IMAD R9, R25, R20, R6 ;  /* 0x0000001419097224 */ /* 0x004fe200078e0206 */
[----:B------:R-:W-:Y:S01]  /*07b0*/  VOTEU.ALL UP1, P0 ;  /* 0x00000000003f7886 */ /* 0x000fe20000020000 */
[----:B------:R-:W-:Y:S01]  /*07c0*/  LOP3.LUT P0, RZ, R3, 0x7, RZ, 0xc0, !PT ;  /* 0x0000000703ff7812 */ /* 0x000fe2000780c0ff */
[----:B----4-:R-:W-:Y:S01]  /*07d0*/  @!UP2 ULEA UR9, UR10, UR9, 0x18 ;  /* 0x000000090a09a291 */ /* 0x010fe2000f8ec03f */
[----:B------:R-:W-:Y:S01]  /*07e0*/  @P3 LEA.HI R2, R152, R152, RZ, 0x1 ;  /* 0x0000009898023211 */ /* 0x000fe200078f08ff */
[----:B------:R-:W-:Y:S01]  /*07f0*/  VOTEU.ALL UP2, P1 ;  /* 0x00000000003f7886 */ /* 0x000fe20000840000 */
[----:B------:R-:W-:Y:S01]  /*0800*/  ISETP.NE.AND P1, PT, R5, 0x3, PT ;  /* 0x000000030500780c */ /* 0x000fe20003f25270 */
[----:B------:R-:W1:Y:S02]  /*0810*/  FENCE.VIEW.ASYNC.S ;  /* 0x00000000000073c6 */ /* 0x000e640000000000 */
[----:B-1----:R1:W2:Y:S01]  /*0820*/  @!UP0 SYNCS.EXCH.64 URZ, [UR8+0x80], UR4 ;  /* 0x00008004083f85b2 */ /* 0x0022a20008000100 */
[----:B------:R-:W-:-:S02]  /*0830*/  @P3 SHF.R.S32.HI R2, RZ, 0x1, R2 ;  /* 0x00000001ff023819 */ /* 0x000fc40000011402 */
[----:B------:R-:W-:Y:S02]  /*0840*/  ISETP.EQ.OR P1, PT, R5, RZ, !P1 ;  /* 0x000000ff0500720c */ /* 0x000fe40004f22670 */
[----:B------:R-:W-:Y:S02]  /*0850*/  @P3 ISETP.NE.AND P5, PT, R2, R9, PT ;  /* 0x000000090200320c */ /* 0x000fe40003fa5270 */
[----:B------:R-:W-:Y:S02]  /*0860*/  ISETP.LT.U32.AND P0, PT, R152, 0x8, !P0 ;  /* 0x000000089800780c */ /* 0x000fe40004701070 */
[----:B------:R-:W-:Y:S02]  /*0870*/  ISETP.EQ.AND P1, PT, R10, RZ, P1 ;  /* 0x000000ff0a00720c */ /* 0x000fe40000f22270 */
[----:B------:R-:W-:Y:S02]  /*0880*/  SEL R2, RZ, 0x1, !P0 ;  /* 0x00000001ff027807 */ /* 0x000fe40004000000 */
[----:B------:R-:W-:-:S02]  /*0890*/  @P3 SEL R153, RZ, 0x1, P5 ;  /* 0x00000001ff993807 */ /* 0x000fc40002800000 */
[----:B------:R-:W-:Y:S01]  /*08a0*/  SEL R16, RZ, 0x1, !P1 ;  /* 0x00000001ff107807 */ /* 0x000fe20004800000 */
[----:B------:R1:W3:Y:S01]  /*08b0*/  @!UP1 SYNCS.EXCH.64 URZ, [UR8+0x88], UR4 ;  /* 0x00008804083f95b2 */ /* 0x0002e20008000100 */
[----:B------:R-:W-:Y:S01]  /*08c0*/  NOP ;  /* 0x0000000000007918 */ /* 0x000fe20000000000 */
[----:B------:R-:W-:Y:S02]  /*08d0*/  LOP3.LUT R153, R153, R2, RZ, 0xc0, !PT ;  /* 0x0000000299997212 */ /* 0x000fe400078ec0ff */
[----:B------:R-:W-:Y:S01]  /*08e0*/  SEL R16, R16, 0x2, P6 ;  /* 0x0000000210107807 */ /* 0x000fe20003000000 */
[----:B------:R1:W4:Y:S01]  /*08f0*/  @!UP2 SYNCS.EXCH.64 URZ, [UR9+0x60], UR6 ;  /* 0x00006006093fa5b2 */ /* 0x0003220008000100 */
[----:B------:R1:W0:Y:S01]  /*0900*/  @!UP3 SYNCS.EXCH.64 URZ, [UR9+0x68], UR6 ;  /* 0x00006806093fb5b2 */ /* 0x0002220008000100 */
[----:B------:R1:W0:Y:S01]  /*0910*/  @!UP4 SYNCS.EXCH.64 URZ, [UR9+0x70], UR6 ;  /* 0x00007006093fc5b2 */ /* 0x0002220008000100 */
[----:B------:R1:W0:Y:S01]  /*0920*/  @!UP5 SYNCS.EXCH.64 URZ, [UR9+0x78], UR6 ;  /* 0x00007806093fd5b2 */ /* 0x0002220008000100 */
[----:B------:R-:W-:Y:S01]  /*0930*/  NOP ;  /* 0x0000000000007918 */ /* 0x000fe20000000000 */
[----:B-12---:R-:W-:Y:S05]  /*0940*/  @!P2 BRA `(.L_x_3) ;  /* 0x000000000008a947 */ /* 0x006fea0003800000 */
[----:B0--34-:R-:W-:Y:S01]  /*0950*/  UCGABAR_ARV ;  /* 0x00000000000079c7 */ /* 0x019fe20008000000 */
[----:B------:R-:W-:Y:S05]  /*0960*/  BRA `(.L_x_4) ;  /* 0x0000000000047947 */ /* 0x000fea0003800000 */
.L_x_3:
[----:B0--34-:R-:W-:Y:S01]  /*0970*/  NOP ;  /* 0x0000000000007918 */ /* 0x019fe20000000000 */
.L_x_4:
[----:B------:R-:W-:Y:S01]  /*0980*/  ULDC.64 UR4, c[0x0][0x598] ;  /* 0x0001660000047ab9 */ /* 0x000fe20000000a00 */
[----:B------:R-:W-:Y:S01]  /*0990*/  ULDC.64 UR36, c[0x0][0x208] ;  /* 0x0000820000247ab9 */ /* 0x000fe20000000a00 */
[----:B------:R-:W-:-:S04]  /*09a0*/  ISETP.NE.U32.AND P0, PT, RZ, UR4, PT ;  /* 0x00000004ff007c0c */ /* 0x000fc8000bf05070 */
[----:B------:R-:W-:-:S13]  /*09b0*/  ISETP.NE.AND.EX P0, PT, RZ, UR5, PT, P0 ;  /* 0x00000005ff007c0c */ /* 0x000fda000bf05300 */
[----:B------:R-:W-:Y:S05]  /*09c0*/  @!P0 BRA `(.L_x_5) ;  /* 0x00000000001c8947 */ /* 0x000fea0003800000 */
[----:B------:R-:W0:Y:S02]  /*09d0*/  LDC.64 R8, c[0x0][0x598] ;  /* 0x00016600ff087b82 */ /* 0x000e240000000a00 */
[----:B0-----:R-:W2:Y:S02]  /*09e0*/  LDG.E.64 R8, desc[UR36][R8.64] ;  /* 0x0000002408087981 */ /* 0x001ea4000c1e1b00 */
[----:B--2---:R-:W-:-:S04]  /*09f0*/  ISETP.NE.U32.AND P0, PT, R8, RZ, PT ;  /* 0x000000ff0800720c */ /* 0x004fc80003f05070 */
[----:B------:R-:W-:-:S13]  /*0a00*/  ISETP.NE.AND.EX P0, PT, R9, RZ, PT, P0 ;  /* 0x000000ff0900720c */ /* 0x000fda0003f05300 */
[----:B------:R-:W-:Y:S05]  /*0a10*/  @!P0 BRA `(.L_x_5) ;  /* 0x0000000000088947 */ /* 0x000fea0003800000 */
[----:B------:R0:W5:Y:S01]  /*0a20*/  LD.E R154, desc[UR36][R8.64] ;  /* 0x00000024089a7980 */ /* 0x000162000c101900 */
[----:B------:R-:W-:Y:S05]  /*0a30*/  BRA `(.L_x_6) ;  /* 0x0000000000247947 */ /* 0x000fea0003800000 */
.L_x_5:
[----:B------:R-:W-:Y:S02]  /*0a40*/  ULDC.64 UR4, c[0x0][0x588] ;  /* 0x0001620000047ab9 */ /* 0x000fe40000000a00 */
[----:B------:R-:W-:-:S04]  /*0a50*/  ISETP.NE.U32.AND P0, PT, RZ, UR4, PT ;  /* 0x00000004ff007c0c */ /* 0x000fc8000bf05070 */
[----:B------:R-:W-:-:S13]  /*0a60*/  ISETP.NE.AND.EX P0, PT, RZ, UR5, PT, P0 ;  /* 0x00000005ff007c0c */ /* 0x000fda000bf05300 */
[----:B------:R-:W-:Y:S05]  /*0a70*/  @!P0 BRA `(.L_x_7) ;  /* 0x00000000000c8947 */ /* 0x000fea0003800000 */
[----:B------:R-:W0:Y:S02]  /*0a80*/  LDC.64 R154, c[0x0][0x588] ;  /* 0x00016200ff9a7b82 */ /* 0x000e240000000a00 */
[----:B0-----:R1:W5:Y:S01]  /*0a90*/  LDG.E R154, desc[UR36][R154.64] ;  /* 0x000000249a9a7981 */ /* 0x001362000c1e1900 */
[----:B------:R-:W-:Y:S05]  /*0aa0*/  BRA `(.L_x_6) ;  /* 0x0000000000087947 */ /* 0x000fea0003800000 */
.L_x_7:
[----:B------:R-:W-:Y:S02]  /*0ab0*/  ULDC UR4, c[0x0][0x580] ;  /* 0x0001600000047ab9 */ /* 0x000fe40000000800 */
[----:B------:R-:W-:-:S07]  /*0ac0*/  IMAD.U32 R154, RZ, RZ, UR4 ;  /* 0x00000004ff9a7e24 */ /* 0x000fce000f8e00ff */
.L_x_6:
[----:B------:R-:W-:Y:S02]  /*0ad0*/  ULDC.64 UR4, c[0x0][0x5a0] ;  /* 0x0001680000047ab9 */ /* 0x000fe40000000a00 */
[----:B------:R-:W-:-:S04]  /*0ae0*/  ISETP.NE.U32.AND P0, PT, RZ, UR4, PT ;  /* 0x00000004ff007c0c */ /* 0x000fc8000bf05070 */
[----:B------:R-:W-:-:S13]  /*0af0*/  ISETP.NE.AND.EX P0, PT, RZ, UR5, PT, P0 ;  /* 0x00000005ff007c0c */ /* 0x000fda000bf05300 */
[----:B------:R-:W-:Y:S05]  /*0b00*/  @!P0 BRA `(.L_x_8) ;  /* 0x00000000001c8947 */ /* 0x000fea0003800000 */
[----:B0-----:R-:W0:Y:S02]  /*0b10*/  LDC.64 R8, c[0x0][0x5a0] ;  /* 0x00016800ff087b82 */ /* 0x001e240000000a00 */
[----:B0-----:R-:W2:Y:S02]  /*0b20*/  LDG.E.64 R8, desc[UR36][R8.64] ;  /* 0x0000002408087981 */ /* 0x001ea4000c1e1b00 */
[----:B--2---:R-:W-:-:S04]  /*0b30*/  ISETP.NE.U32.AND P0, PT, R8, RZ, PT ;  /* 0x000000ff0800720c */ /* 0x004fc80003f05070 */
[----:B------:R-:W-:-:S13]  /*0b40*/  ISETP.NE.AND.EX P0, PT, R9, RZ, PT, P0 ;  /* 0x000000ff0900720c */ /* 0x000fda0003f05300 */
[----:B------:R-:W-:Y:S05]  /*0b50*/  @!P0 BRA `(.L_x_8) ;  /* 0x0000000000088947 */ /* 0x000fea0003800000 */
[----:B-1----:R0:W5:Y:S01]  /*0b60*/  LD.E R155, desc[UR36][R8.64] ;  /* 0x00000024089b7980 */ /* 0x002162000c101900 */
[----:B------:R-:W-:Y:S05]  /*0b70*/  BRA `(.L_x_9) ;  /* 0x0000000000247947 */ /* 0x000fea0003800000 */
.L_x_8:
[----:B------:R-:W-:Y:S02]  /*0b80*/  ULDC.64 UR4, c[0x0][0x590] ;  /* 0x0001640000047ab9 */ /* 0x000fe40000000a00 */
[----:B------:R-:W-:-:S04]  /*0b90*/  ISETP.NE.U32.AND P0, PT, RZ, UR4, PT ;  /* 0x00000004ff007c0c */ /* 0x000fc8000bf05070 */
[----:B------:R-:W-:-:S13]  /*0ba0*/  ISETP.NE.AND.EX P0, PT, RZ, UR5, PT, P0 ;  /* 0x00000005ff007c0c */ /* 0x000fda000bf05300 */
[----:B------:R-:W-:Y:S05]  /*0bb0*/  @!P0 BRA `(.L_x_10) ;  /* 0x00000000000c8947 */ /* 0x000fea0003800000 */
[----:B0-----:R-:W1:Y:S02]  /*0bc0*/  LDC.64 R8, c[0x0][0x590] ;  /* 0x00016400ff087b82 */ /* 0x001e640000000a00 */
[----:B-1----:R1:W5:Y:S01]  /*0bd0*/  LDG.E R155, desc[UR36][R8.64] ;  /* 0x00000024089b7981 */ /* 0x002362000c1e1900 */
[----:B------:R-:W-:Y:S05]  /*0be0*/  BRA `(.L_x_9) ;  /* 0x0000000000087947 */ /* 0x000fea0003800000 */
.L_x_10:
[----:B------:R-:W-:Y:S02]  /*0bf0*/  ULDC UR4, c[0x0][0x584] ;  /* 0x0001610000047ab9 */ /* 0x000fe40000000800 */
[----:B-1----:R-:W-:-:S07]  /*0c00*/  IMAD.U32 R155, RZ, RZ, UR4 ;  /* 0x00000004ff9b7e24 */ /* 0x002fce000f8e00ff */
.L_x_9:
[----:B------:R-:W2:Y:S01]  /*0c10*/  LDC R2, c[0x0][0x65c] ;  /* 0x00019700ff027b82 */ /* 0x000ea20000000800 */
[----:B------:R-:W-:Y:S01]  /*0c20*/  ULDC UR6, c[0x0][0x28c] ;  /* 0x0000a30000067ab9 */ /* 0x000fe20000000800 */
[----:B------:R-:W-:Y:S01]  /*0c30*/  ISETP.NE.AND P0, PT, R10, 0x2, PT ;  /* 0x000000020a00780c */ /* 0x000fe20003f05270 */
[----:B------:R-:W-:Y:S01]  /*0c40*/  UIADD3 UR6, UR6, 0x1f, URZ ;  /* 0x0000001f06067890 */ /* 0x000fe2000fffe03f */
[----:B01----:R-:W-:Y:S01]  /*0c50*/  IMAD.U32 R8, RZ, RZ, UR12 ;  /* 0x0000000cff087e24 */ /* 0x003fe2000f8e00ff */
[----:B------:R-:W-:Y:S01]  /*0c60*/  UMOV UR38, URZ ;  /* 0x0000003f00267c82 */ /* 0x000fe20008000000 */
[----:B------:R-:W-:Y:S01]  /*0c70*/  IMAD.MOV.U32 R9, RZ, RZ, RZ ;  /* 0x000000ffff097224 */ /* 0x000fe200078e00ff */
[----:B------:R-:W-:Y:S01]  /*0c80*/  USHF.R.S32.HI UR7, URZ, 0x1f, UR6 ;  /* 0x0000001f3f077899 */ /* 0x000fe20008011406 */
[----:B------:R-:W-:Y:S01]  /*0c90*/  UMOV UR39, URZ ;  /* 0x0000003f00277c82 */ /* 0x000fe20008000000 */
[----:B------:R-:W-:Y:S02]  /*0ca0*/  ULDC.64 UR8, c[0x0][0x650] ;  /* 0x0001940000087ab9 */ /* 0x000fe40000000a00 */
[----:B------:R-:W-:-:S04]  /*0cb0*/  ULEA.HI UR7, UR7, UR6, URZ, 0x5 ;  /* 0x0000000607077291 */ /* 0x000fc8000f8f283f */
[----:B------:R-:W-:Y:S01]  /*0cc0*/  USHF.R.S32.HI UR40, URZ, 0x5, UR7 ;  /* 0x000000053f287899 */ /* 0x000fe20008011407 */
[----:B--2---:R-:W-:-:S13]  /*0cd0*/  ISETP.NE.AND P1, PT, R2, 0x1, PT ;  /* 0x000000010200780c */ /* 0x004fda0003f25270 */
[----:B------:R-:W0:Y:S01]  /*0ce0*/  @P1 LDC R19, c[0x0][0x10] ;  /* 0x00000400ff131b82 */ /* 0x000e220000000800 */
[----:B------:R-:W-:Y:S02]  /*0cf0*/  @P1 IMAD.MOV.U32 R7, RZ, RZ, RZ ;  /* 0x000000ffff071224 */ /* 0x000fe400078e00ff */
[----:B------:R-:W-:-:S05]  /*0d00*/  @P1 IMAD.MOV.U32 R17, RZ, RZ, RZ ;  /* 0x000000ffff111224 */ /* 0x000fca00078e00ff */
[----:B------:R-:W1:Y:S01]  /*0d10*/  @!P1 LDC R11, c[0x0][0xc] ;  /* 0x00000300ff0b9b82 */ /* 0x000e620000000800 */
[----:B------:R-:W-:Y:S01]  /*0d20*/  ULDC UR4, c[0x0][0xc] ;  /* 0x0000030000047ab9 */ /* 0x000fe20000000800 */
[----:B------:R-:W-:Y:S02]  /*0d30*/  ULDC UR5, c[0x0][0x10] ;  /* 0x0000040000057ab9 */ /* 0x000fe40000000800 */
[----:B------:R-:W-:-:S04]  /*0d40*/  UIMAD.WIDE.U32 UR4, UR4, UR5, URZ ;  /* 0x00000005040472a5 */ /* 0x000fc8000f8e003f */
[----:B------:R-:W2:Y:S01]  /*0d50*/  LDC R2, c[0x0][0x14] ;  /* 0x00000500ff027b82 */ /* 0x000ea20000000800 */
[----:B0-----:R-:W-:-:S04]  /*0d60*/  @P1 IMAD.WIDE.U32 R18, R19, UR12, R6 ;  /* 0x0000000c13121c25 */ /* 0x001fc8000f8e0006 */
[----:B------:R-:W-:Y:S02]  /*0d70*/  @P1 IMAD.IADD R17, R19, 0x1, R17 ;  /* 0x0000000113111824 */ /* 0x000fe400078e0211 */
[----:B-1----:R-:W-:-:S04]  /*0d80*/  @!P1 IMAD.WIDE.U32 R8, R6, R11, R8 ;  /* 0x0000000b06089225 */ /* 0x002fc800078e0008 */
[----:B------:R-:W-:Y:S02]  /*0d90*/  @!P1 IMAD.MOV.U32 R18, RZ, RZ, R8 ;  /* 0x000000ffff129224 */ /* 0x000fe400078e0008 */
[----:B------:R-:W-:Y:S02]  /*0da0*/  @!P1 IMAD.MOV.U32 R17, RZ, RZ, R9 ;  /* 0x000000ffff119224 */ /* 0x000fe400078e0009 */
[----:B--2---:R-:W-:-:S04]  /*0db0*/  IMAD.WIDE.U32 R12, R2, UR4, RZ ;  /* 0x00000004020c7c25 */ /* 0x004fc8000f8e00ff */
[----:B------:R-:W-:Y:S01]  /*0dc0*/  IMAD R23, R2, UR5, RZ ;  /* 0x0000000502177c24 */ /* 0x000fe2000f8e02ff */
[----:B------:R0:W-:Y:S03]  /*0dd0*/  STL.64 [R1], R12 ;  /* 0x0000000c01007387 */ /* 0x0001e60000100a00 */
[----:B------:R-:W-:Y:S01]  /*0de0*/  IMAD.IADD R23, R13, 0x1, R23 ;  /* 0x000000010d177824 */ /* 0x000fe200078e0217 */
[----:B------:R-:W-:Y:S06]  /*0df0*/  @P0 BRA `(.L_x_11) ;  /* 0x0000000000200947 */ /* 0x000fec0003800000 */
[----:B------:R-:W-:Y:S01]  /*0e00*/  UISETP.GE.U32.AND UP0, UPT, UR40, 0x5, UPT ;  /* 0x000000052800788c */ /* 0x000fe2000bf06070 */
[----:B------:R-:W-:Y:S01]  /*0e10*/  IADD3 R18, P0, R18, R12, RZ ;  /* 0x0000000c12127210 */ /* 0x000fe20007f1e0ff */
[----:B------:R-:W-:Y:S01]  /*0e20*/  UIMAD.WIDE.U32 UR4, UR40, -0x33333333, URZ ;  /* 0xcccccccd280478a5 */ /* 0x000fe2000f8e003f */
[----:B------:R-:W-:-:S03]  /*0e30*/  UMOV UR39, URZ ;  /* 0x0000003f00277c82 */ /* 0x000fc60008000000 */
[----:B------:R-:W-:Y:S01]  /*0e40*/  USHF.R.U32.HI UR4, URZ, 0x2, UR5 ;  /* 0x000000023f047899 */ /* 0x000fe20008011605 */
[----:B------:R-:W-:-:S03]  /*0e50*/  IMAD.X R17, R23, 0x1, R17, P0 ;  /* 0x0000000117117824 */ /* 0x000fc600000e0611 */
[----:B------:R-:W-:Y:S02]  /*0e60*/  UIMAD UR38, UR4, -0x5, UR40 ;  /* 0xfffffffb042678a4 */ /* 0x000fe4000f8e0228 */
[----:B------:R-:W-:-:S12]  /*0e70*/  @UP0 ULOP3.LUT UR39, UR4, 0x1, URZ, 0xc0, !UPT ;  /* 0x0000000104270892 */ /* 0x000fd8000f8ec03f */
.L_x_11:
[----:B------:R-:W-:Y:S01]  /*0e80*/  ISETP.GE.U32.AND P0, PT, R18, UR8, PT ;  /* 0x0000000812007c0c */ /* 0x000fe2000bf06070 */
[----:B------:R-:W-:Y:S01]  /*0e90*/  IMAD.MOV.U32 R19, RZ, RZ, -0x1 ;  /* 0xffffffffff137424 */ /* 0x000fe200078e00ff */
[----:B------:R-:W-:Y:S01]  /*0ea0*/  PRMT R8, RZ, 0x7610, R8 ;  /* 0x00007610ff087816 */ /* 0x000fe20000000008 */
[----:B------:R-:W-:Y:S01]  /*0eb0*/  IMAD.MOV.U32 R22, RZ, RZ, -0x1 ;  /* 0xffffffffff167424 */ /* 0x000fe200078e00ff */
[----:B------:R-:W-:Y:S01]  /*0ec0*/  ISETP.GE.U32.AND.EX P0, PT, R17, UR9, PT, P0 ;  /* 0x0000000911007c0c */ /* 0x000fe2000bf06100 */
[----:B------:R-:W-:-:S12]  /*0ed0*/  IMAD.MOV.U32 R2, RZ, RZ, -0x1 ;  /* 0xffffffffff027424 */ /* 0x000fd800078e00ff */
[----:B------:R-:W-:Y:S05]  /*0ee0*/  @P0 BRA `(.L_x_12) ;  /* 0x00000004002c0947 */ /* 0x000fea0003800000 */
[----:B------:R-:W1:Y:S01]  /*0ef0*/  LDC.64 R26, c[0x0][0x628] ;  /* 0x00018a00ff1a7b82 */ /* 0x000e620000000a00 */
[----:B------:R-:W-:Y:S02]  /*0f00*/  IMAD.MOV.U32 R8, RZ, RZ, R18 ;  /* 0x000000ffff087224 */ /* 0x000fe400078e0012 */
[----:B------:R-:W-:-:S05]  /*0f10*/  IMAD.MOV.U32 R9, RZ, RZ, R17 ;  /* 0x000000ffff097224 */ /* 0x000fca00078e0011 */
[----:B------:R-:W2:Y:S08]  /*0f20*/  LDC R2, c[0x0][0x630] ;  /* 0x00018c00ff027b82 */ /* 0x000eb00000000800 */
[----:B------:R-:W3:Y:S01]  /*0f30*/  LDC.64 R28, c[0x0][0x620] ;  /* 0x00018800ff1c7b82 */ /* 0x000ee20000000a00 */
[----:B-1----:R-:W-:-:S04]  /*0f40*/  ISETP.NE.U32.AND P0, PT, R26, RZ, PT ;  /* 0x000000ff1a00720c */ /* 0x002fc80003f05070 */
[----:B------:R-:W-:-:S13]  /*0f50*/  ISETP.NE.AND.EX P0, PT, R27, RZ, PT, P0 ;  /* 0x000000ff1b00720c */ /* 0x000fda0003f05300 */
[----:B--23--:R-:W-:Y:S05]  /*0f60*/  @!P0 BRA `(.L_x_13) ;  /* 0x0000000000288947 */ /* 0x00cfea0003800000 */
[----:B0-----:R-:W0:Y:S02]  /*0f70*/  LDC R13, c[0x0][0x634] ;  /* 0x00018d00ff0d7b82 */ /* 0x001e240000000800 */
[----:B0-----:R-:W-:-:S05]  /*0f80*/  IADD3 R13, P0, R18, R13, RZ ;  /* 0x0000000d120d7210 */ /* 0x001fca0007f1e0ff */
[----:B------:R-:W-:-:S04]  /*0f90*/  IMAD.X R15, RZ, RZ, R17, P0 ;  /* 0x000000ffff0f7224 */ /* 0x000fc800000e0611 */
[----:B------:R-:W-:-:S04]  /*0fa0*/  IMAD.WIDE.U32 R8, R15, R26, RZ ;  /* 0x0000001a0f087225 */ /* 0x000fc800078e00ff */
[----:B------:R-:W-:-:S04]  /*0fb0*/  IMAD.WIDE.U32 R10, P0, R13, R27, R8 ;  /* 0x0000001b0d0a7225 */ /* 0x000fc80007800008 */
[----:B------:R-:W-:-:S04]  /*0fc0*/  IMAD.WIDE.U32 R8, R13, R26, RZ ;  /* 0x0000001a0d087225 */ /* 0x000fc800078e00ff */
[----:B------:R-:W-:Y:S01]  /*0fd0*/  IMAD.X R13, RZ, RZ, RZ, P0 ;  /* 0x000000ffff0d7224 */ /* 0x000fe200000e06ff */
[----:B------:R-:W-:Y:S01]  /*0fe0*/  IADD3 RZ, P0, R9, R10, RZ ;  /* 0x0000000a09ff7210 */ /* 0x000fe20007f1e0ff */
[----:B------:R-:W-:-:S04]  /*0ff0*/  IMAD.MOV.U32 R12, RZ, RZ, R11 ;  /* 0x000000ffff0c7224 */ /* 0x000fc800078e000b */
[----:B------:R-:W-:-:S08]  /*1000*/  IMAD.WIDE.U32.X R8, R15, R27, R12, P0 ;  /* 0x0000001b0f087225 */ /* 0x000fd000000e040c */
.L_x_13:
[----:B------:R-:W1:Y:S01]  /*1010*/  LDC.64 R32, c[0x0][0x640] ;  /* 0x00019000ff207b82 */ /* 0x000e620000000a00 */
[-C--:B------:R-:W-:Y:S01]  /*1020*/  SHF.R.U64 R30, R8, R2.reuse, R9 ;  /* 0x00000002081e7219 */ /* 0x080fe20000001209 */
[----:B------:R-:W-:Y:S01]  /*1030*/  IMAD.MOV.U32 R19, RZ, RZ, R17 ;  /* 0x000000ffff137224 */ /* 0x000fe200078e0011 */
[----:B------:R-:W-:Y:S01]  /*1040*/  SHF.R.U32.HI R2, RZ, R2, R9 ;  /* 0x00000002ff027219 */ /* 0x000fe20000011609 */
[----:B------:R-:W-:Y:S01]  /*1050*/  IMAD.MOV.U32 R26, RZ, RZ, 0x1 ;  /* 0x00000001ff1a7424 */ /* 0x000fe200078e00ff */
[----:B------:R-:W-:-:S03]  /*1060*/  IADD3 R11, P0, RZ, -R30, RZ ;  /* 0x8000001eff0b7210 */ /* 0x000fc60007f1e0ff */
[----:B------:R-:W2:Y:S02]  /*1070*/  LDC R10, c[0x0][0x618] ;  /* 0x00018600ff0a7b82 */ /* 0x000ea40000000800 */
[----:B------:R-:W-:-:S04]  /*1080*/  IMAD.X R9, RZ, RZ, ~R2, P0 ;  /* 0x000000ffff097224 */ /* 0x000fc800000e0e02 */
[-C--:B------:R-:W-:Y:S02]  /*1090*/  IMAD R2, R9, R28.reuse, RZ ;  /* 0x0000001c09027224 */ /* 0x080fe400078e02ff */
[----:B0-----:R-:W0:Y:S01]  /*10a0*/  LDC R13, c[0x0][0x608] ;  /* 0x00018200ff0d7b82 */ /* 0x001e220000000800 */
[----:B------:R-:W-:-:S04]  /*10b0*/  IMAD.WIDE.U32 R8, R11, R28, R18 ;  /* 0x0000001c0b087225 */ /* 0x000fc800078e0012 */
[----:B------:R-:W-:Y:S02]  /*10c0*/  IMAD R11, R11, R29, R2 ;  /* 0x0000001d0b0b7224 */ /* 0x000fe400078e0202 */
[----:B------:R-:W-:Y:S01]  /*10d0*/  IMAD.MOV.U32 R2, RZ, RZ, -0x1 ;  /* 0xffffffffff027424 */ /* 0x000fe200078e00ff */
[----:B------:R-:W3:Y:S01]  /*10e0*/  LDC R31, c[0x0][0x658] ;  /* 0x00019600ff1f7b82 */ /* 0x000ee20000000800 */
[----:B------:R-:W-:Y:S01]  /*10f0*/  IMAD.IADD R9, R9, 0x1, R11 ;  /* 0x0000000109097824 */ /* 0x000fe200078e020b */
[----:B-1----:R-:W-:-:S04]  /*1100*/  ISETP.NE.U32.AND P0, PT, R32, RZ, PT ;  /* 0x000000ff2000720c */ /* 0x002fc80003f05070 */
[----:B------:R-:W-:Y:S02]  /*1110*/  ISETP.NE.AND.EX P0, PT, R33, RZ, PT, P0 ;  /* 0x000000ff2100720c */ /* 0x000fe40003f05300 */
[----:B------:R-:W1:Y:S01]  /*1120*/  LDC R29, c[0x0][0x600] ;  /* 0x00018000ff1d7b82 */ /* 0x000e620000000800 */
[-CC-:B--2---:R-:W-:Y:S02]  /*1130*/  SHF.R.U64 R27, R8, R10.reuse, R9.reuse ;  /* 0x0000000a081b7219 */ /* 0x184fe40000001209 */
[----:B------:R-:W-:-:S05]  /*1140*/  SHF.R.U32.HI R8, RZ, R10, R9 ;  /* 0x0000000aff087219 */ /* 0x000fca0000011609 */
[----:B------:R-:W2:Y:S01]  /*1150*/  LDC R22, c[0x0][0x648] ;  /* 0x00019200ff167b82 */ /* 0x000ea20000000800 */
[-CC-:B0-----:R-:W-:Y:S02]  /*1160*/  SHF.R.U64 R34, R27, R13.reuse, R8.reuse ;  /* 0x0000000d1b227219 */ /* 0x181fe40000001208 */
[----:B------:R-:W-:-:S05]  /*1170*/  SHF.R.U32.HI R8, RZ, R13, R8 ;  /* 0x0000000dff087219 */ /* 0x000fca0000011608 */
[----:B------:R-:W0:Y:S01]  /*1180*/  LDC R24, c[0x0][0x638] ;  /* 0x00018e00ff187b82 */ /* 0x000e220000000800 */
[-CC-:B---3--:R-:W-:Y:S02]  /*1190*/  SHF.R.U64 R36, R34, R31.reuse, R8.reuse ;  /* 0x0000001f22247219 */ /* 0x188fe40000001208 */
[-C--:B------:R-:W-:Y:S02]  /*11a0*/  SHF.L.U32 R2, R2, R31.reuse, RZ ;  /* 0x0000001f02027219 */ /* 0x080fe400000006ff */
[----:B------:R-:W-:Y:S01]  /*11b0*/  SHF.R.U32.HI R9, RZ, R31, R8 ;  /* 0x0000001fff097219 */ /* 0x000fe20000011608 */
[----:B------:R-:W-:Y:S01]  /*11c0*/  IMAD.MOV.U32 R8, RZ, RZ, R36 ;  /* 0x000000ffff087224 */ /* 0x000fe200078e0024 */
[----:B------:R-:W-:Y:S01]  /*11d0*/  LOP3.LUT R15, RZ, R2, RZ, 0x33, !PT ;  /* 0x00000002ff0f7212 */ /* 0x000fe200078e33ff */
[----:B------:R-:W3:Y:S01]  /*11e0*/  LDC R28, c[0x0][0x610] ;  /* 0x00018400ff1c7b82 */ /* 0x000ee20000000800 */
[----:B------:R-:W-:Y:S05]  /*11f0*/  @!P0 BRA `(.L_x_14) ;  /* 0x0000000000288947 */ /* 0x000fea0003800000 */
[----:B------:R-:W4:Y:S02]  /*1200*/  LDC R13, c[0x0][0x64c] ;  /* 0x00019300ff0d7b82 */ /* 0x000f240000000800 */
[----:B----4-:R-:W-:-:S05]  /*1210*/  IADD3 R13, P0, R36, R13, RZ ;  /* 0x0000000d240d7210 */ /* 0x010fca0007f1e0ff */
        /* <DEDUP_REMOVED lines=8> */
.L_x_14:
[----:B--2---:R-:W-:Y:S01]  /*12a0*/  SHF.R.U64 R7, R8, R22, R9 ;  /* 0x0000001608077219 */ /* 0x004fe20000001209 */
[----:B-1----:R-:W-:Y:S01]  /*12b0*/  VIADD R8, R29, 0xffffffff ;  /* 0xffffffff1d087836 */ /* 0x002fe20000000000 */
[----:B------:R-:W-:Y:S01]  /*12c0*/  SHF.L.U32 R2, R26, R31, RZ ;  /* 0x0000001f1a027219 */ /* 0x000fe200000006ff */
[----:B------:R-:W-:Y:S01]  /*12d0*/  @P1 IMAD R21, R25, R20, R6 ;  /* 0x0000001419151224 */ /* 0x000fe200078e0206 */
[----:B------:R-:W-:Y:S01]  /*12e0*/  LOP3.LUT R15, R34, R15, RZ, 0xc0, !PT ;  /* 0x0000000f220f7212 */ /* 0x000fe200078ec0ff */
[----:B------:R-:W-:Y:S01]  /*12f0*/  IMAD.MOV R9, RZ, RZ, -R7 ;  /* 0x000000ffff097224 */ /* 0x000fe200078e0a07 */
[----:B------:R-:W-:-:S03]  /*1300*/  LOP3.LUT R8, R27, R8, RZ, 0xc0, !PT ;  /* 0x000000081b087212 */ /* 0x000fc600078ec0ff */
[----:B------:R-:W-:Y:S02]  /*1310*/  IMAD R6, R2, R7, R15 ;  /* 0x0000000702067224 */ /* 0x000fe400078e020f */
[----:B0-----:R-:W-:Y:S02]  /*1320*/  IMAD R2, R9, R24, R36 ;  /* 0x0000001809027224 */ /* 0x001fe400078e0224 */
[----:B---3--:R-:W-:Y:S02]  /*1330*/  IMAD R19, R6, R28, R21 ;  /* 0x0000001c06137224 */ /* 0x008fe400078e0215 */
[----:B------:R-:W-:Y:S02]  /*1340*/  IMAD R2, R2, R29, R8 ;  /* 0x0000001d02027224 */ /* 0x000fe400078e0208 */
[----:B------:R-:W-:-:S03]  /*1350*/  IMAD.MOV.U32 R6, RZ, RZ, 0x1 ;  /* 0x00000001ff067424 */ /* 0x000fc600078e00ff */
[----:B------:R-:W-:Y:S02]  /*1360*/  SEL R22, R2, R19, !P1 ;  /* 0x0000001302167207 */ /* 0x000fe40004800000 */
[----:B------:R-:W-:Y:S01]  /*1370*/  SEL R19, R19, R2, !P1 ;  /* 0x0000000213137207 */ /* 0x000fe20004800000 */
[----:B------:R-:W-:Y:S01]  /*1380*/  IMAD.MOV.U32 R2, RZ, RZ, R30 ;  /* 0x000000ffff027224 */ /* 0x000fe200078e001e */
[----:B------:R-:W-:-:S07]  /*1390*/  PRMT R8, R6, 0x7610, R8 ;  /* 0x0000761006087816 */ /* 0x000fce0000000008 */
.L_x_12:
[----:B------:R-:W-:Y:S05]  /*13a0*/  @!P2 BRA `(.L_x_15) ;  /* 0x00000000000ca947 */ /* 0x000fea0003800000 */
[----:B------:R-:W-:Y:S01]  /*13b0*/  UCGABAR_WAIT ;  /* 0x0000000000007dc7 */ /* 0x000fe20008000000 */
[----:B------:R-:W-:Y:S01]  /*13c0*/  CCTL.IVALL ;  /* 0x00000000ff00798f */ /* 0x000fe20002000000 */
[----:B------:R-:W-:Y:S05]  /*13d0*/  BRA `(.L_x_16) ;  /* 0x0000000000047947 */ /* 0x000fea0003800000 */
.L_x_15:
[----:B------:R-:W-:Y:S06]  /*13e0*/  BAR.SYNC.DEFER_BLOCKING 0x0 ;  /* 0x0000000000007b1d */ /* 0x000fec0000010000 */
.L_x_16:
[----:B------:R-:W-:Y:S05]  /*13f0*/  @!P4 BRA `(.L_x_17) ;  /* 0x000000900088c947 */ /* 0x000fea0003800000 */
[----:B------:R-:W-:-:S13]  /*1400*/  ISETP.GT.U32.AND P0, PT, R35, 0x1, PT ;  /* 0x000000012300780c */ /* 0x000fda0003f04070 */
[----:B------:R-:W-:Y:S05]  /*1410*/  @P0 EXIT ;  /* 0x000000000000094d */ /* 0x000fea0003800000 */
.L_x_18:
[----:B------:R-:W-:-:S08]  /*1420*/  NOP ;  /* 0x0000000000007918 */ /* 0x000fd00000000000 */
[----:B------:R-:W1:Y:S02]  /*1430*/  USETMAXREG.TRY_ALLOC.CTAPOOL UP0, 0xe8 ;  /* 0x000000e8000079c8 */ /* 0x000e640008000600 */
[----:B-1----:R-:W-:-:S13]  /*1440*/  PLOP3.LUT P0, PT, PT, PT, UP0, 0x80, 0x0 ;  /* 0x000000000000781c */ /* 0x002fda0003f0f008 */
[----:B------:R-:W-:Y:S05]  /*1450*/  @!P0 BRA `(.L_x_18) ;  /* 0xfffffffc00f08947 */ /* 0x000fea000383ffff */
[----:B------:R-:W-:-:S13]  /*1460*/  LOP3.LUT P0, RZ, R8, 0xff, RZ, 0xc0, !PT ;  /* 0x000000ff08ff7812 */ /* 0x000fda000780c0ff */
[----:B------:R-:W-:Y:S05]  /*1470*/  @!P0 EXIT ;  /* 0x000000000000894d */ /* 0x000fea0003800000 */
[----:B------:R-:W1:Y:S01]  /*1480*/  S2UR UR4, SR_CgaCtaId ;  /* 0x00000000000479c3 */ /* 0x000e620000008800 */
[----:B------:R-:W-:Y:S01]  /*1490*/  VIADD R14, R14, 0xffffffff ;  /* 0xffffffff0e0e7836 */ /* 0x000fe20000000000 */
[CC--:B------:R-:W-:Y:S01]  /*14a0*/  LEA.HI R4, R0.reuse, R3.reuse, RZ, 0x2 ;  /* 0x0000000300047211 */ /* 0x0c0fe200078f10ff */
[----:B------:R-:W-:Y:S01]  /*14b0*/  UMOV UR41, 0x400 ;  /* 0x0000040000297882 */ /* 0x000fe20000000000 */
[----:B------:R-:W-:Y:S01]  /*14c0*/  LEA.HI R0, R0, R3, RZ, 0x5 ;  /* 0x0000000300007211 */ /* 0x000fe200078f28ff */
[----:B------:R-:W-:Y:S01]  /*14d0*/  UISETP.LT.AND UP0, UPT, UR40, 0x1, UPT ;  /* 0x000000012800788c */ /* 0x000fe2000bf01270 */
[----:B------:R-:W-:Y:S01]  /*14e0*/  R2UR UR42, R14 ;  /* 0x000000000e2a72ca */ /* 0x000fe200000e0000 */
[----:B------:R-:W-:Y:S01]  /*14f0*/  USHF.L.U32 UR44, UR40, 0x1, URZ ;  /* 0x00000001282c7899 */ /* 0x000fe2000800063f */
[--C-:B------:R-:W-:Y:S01]  /*1500*/  SHF.R.S32.HI R156, RZ, 0x2, R4.reuse ;  /* 0x00000002ff9c7819 */ /* 0x100fe20000011404 */
[----:B------:R-:W-:Y:S01]  /*1510*/  USEL UR43, UR40, 0x1, UP0 ;  /* 0x00000001282b7887 */ /* 0x000fe20008000000 */
[----:B------:R-:W-:-:S02]  /*1520*/  SHF.R.S32.HI R5, RZ, 0x1f, R4 ;  /* 0x0000001fff057819 */ /* 0x000fc40000011404 */
[----:B------:R-:W-:Y:S01]  /*1530*/  LOP3.LUT R158, R4, 0xfffffffc, RZ, 0xc0, !PT ;  /* 0xfffffffc049e7812 */ /* 0x000fe200078ec0ff */
[----:B------:R-:W-:Y:S01]  /*1540*/  UIADD3 UR43, -UR43, UR40, URZ ;  /* 0x000000282b2b7290 */ /* 0x000fe2000fffe13f */
[----:B------:R-:W-:Y:S02]  /*1550*/  LEA.HI R5, R5, R156, RZ, 0x3 ;  /* 0x0000009c05057211 */ /* 0x000fe400078f18ff */
[----:B------:R-:W-:Y:S01]  /*1560*/  ISETP.NE.AND P0, PT, R14, RZ, PT ;  /* 0x000000ff0e00720c */ /* 0x000fe20003f05270 */
[----:B------:R-:W-:Y:S01]  /*1570*/  IMAD.IADD R158, R3, 0x1, -R158 ;  /* 0x00000001039e7824 */ /* 0x000fe200078e0a9e */
[----:B------:R-:W-:Y:S01]  /*1580*/  LOP3.LUT R5, R5, 0xfffffff8, RZ, 0xc0, !PT ;  /* 0xfffffff805057812 */ /* 0x000fe200078ec0ff */
[----:B------:R-:W-:Y:S01]  /*1590*/  USHF.L.U32 UR42, UR42, 0x3, URZ ;  /* 0x000000032a2a7899 */ /* 0x000fe2000800063f */
[----:B------:R-:W-:Y:S02]  /*15a0*/  LOP3.LUT R176, R16, 0x1, RZ, 0xfc, !PT ;  /* 0x0000000110b07812 */ /* 0x000fe400078efcff */
[----:B------:R-:W-:Y:S01]  /*15b0*/  SEL R177, RZ, 0x1, P0 ;  /* 0x00000001ffb17807 */ /* 0x000fe20000000000 */
[----:B------:R-:W-:Y:S01]  /*15c0*/  IMAD.IADD R156, R156, 0x1, -R5 ;  /* 0x000000019c9c7824 */ /* 0x000fe200078e0a05 */
[----:B-1----:R-:W-:Y:S01]  /*15d0*/  ULEA UR41, UR4, UR41, 0x18 ;  /* 0x0000002904297291 */ /* 0x002fe2000f8ec03f */
[----:B------:R-:W-:Y:S01]  /*15e0*/  SHF.R.S32.HI R5, RZ, 0x5, R0 ;  /* 0x00000005ff057819 */ /* 0x000fe20000011400 */
[----:B------:R-:W-:Y:S01]  /*15f0*/  IMAD.U32 R160, RZ, RZ, UR42 ;  /* 0x0000002affa07e24 */ /* 0x000fe2000f8e00ff */
[----:B------:R-:W-:Y:S01]  /*1600*/  ULDC UR4, c[0x0][0x284] ;  /* 0x0000a10000047ab9 */ /* 0x000fe20000000800 */
[----:B------:R-:W-:Y:S01]  /*1610*/  UIADD3 UR45, UR41, 0x60, URZ ;  /* 0x00000060292d7890 */ /* 0x000fe2000fffe03f */
[--C-:B------:R-:W-:Y:S01]  /*1620*/  SHF.R.S32.HI R157, RZ, 0x1f, R156.reuse ;  /* 0x0000001fff9d7819 */ /* 0x100fe2000001149c */
[----:B------:R-:W-:Y:S01]  /*1630*/  IMAD R163, R5, -0x10, -R156 ;  /* 0xfffffff005a37824 */ /* 0x000fe200078e0a9c */
[----:B------:R-:W-:-:S02]  /*1640*/  LOP3.LUT R162, R160, 0x8, RZ, 0xc0, !PT ;  /* 0x00000008a0a27812 */ /* 0x000fc400078ec0ff */
[----:B------:R-:W-:Y:S01]  /*1650*/  LOP3.LUT R160, R160, 0x8, RZ, 0xc, !PT ;  /* 0x00000008a0a07812 */ /* 0x000fe200078e0cff */
[----:B------:R-:W-:Y:S01]  /*1660*/  IMAD.U32 R159, RZ, RZ, UR45 ;  /* 0x0000002dff9f7e24 */ /* 0x000fe2000f8e00ff */
[----:B------:R-:W-:Y:S01]  /*1670*/  LOP3.LUT R162, R162, 0x18, RZ, 0x3c, !PT ;  /* 0x00000018a2a27812 */ /* 0x000fe200078e3cff */
[----:B------:R-:W-:-:S04]  /*1680*/  IMAD.WIDE R156, R5, 0x10, R156 ;  /* 0x00000010059c7825 */ /* 0x000fc800078e029c */
[----:B------:R-:W-:Y:S02]  /*1690*/  VIADD R161, R159, UR42 ;  /* 0x0000002a9fa17c36 */ /* 0x000fe40008000000 */
[----:B------:R-:W-:-:S07]  /*16a0*/  VIADD R163, R163, UR4 ;  /* 0x00000004a3a37c36 */ /* 0x000fce0008000000 */
.L_x_294:
[----:B------:R-:W-:Y:S01]  /*16b0*/  SHF.L.U32 R0, R177, 0x1f, RZ ;  /* 0x0000001fb1007819 */ /* 0x000fe200000006ff */
[----:B------:R-:W-:Y:S02]  /*16c0*/  ULDC UR4, c[0x0][0x28c] ;  /* 0x0000a30000047ab9 */ /* 0x000fe40000000800 */
[----:B------:R-:W-:Y:S01]  /*16d0*/  ISETP.LT.AND P1, PT, RZ, UR4, PT ;  /* 0x00000004ff007c0c */ /* 0x000fe2000bf21270 */
[----:B------:R-:W1:Y:S02]  /*16e0*/  SYNCS.PHASECHK.TRANS64.TRYWAIT P0, [R159+UR42], R0 ;  /* 0x000000009f0075a7 */ /* 0x000e64000800016a */
[----:B01-34-:R-:W-:Y:S10]  /*16f0*/  @!P0 BRA `(.L_x_19) ;  /* 0x000000a000408947 */ /* 0x01bff40003800000 */
.L_x_317:
[----:B------:R-:W-:Y:S05]  /*1700*/  @P1 BRA `(.L_x_20) ;  /* 0x0000000000401947 */ /* 0x000fea0003800000 */
[----:B-1----:R-:W-:Y:S01]  /*1710*/  MOV R0, 0x0 ;  /* 0x0000000000007802 */ /* 0x002fe20000000f00 */
[----:B------:R-:W-:Y:S01]  /*1720*/  ULDC.64 UR4, c[0x4][0x68] ;  /* 0x01001a0000047ab9 */ /* 0x000fe20000000a00 */
[----:B------:R-:W-:Y:S01]  /*1730*/  ULDC.64 UR6, c[0x4][0x8] ;  /* 0x0100020000067ab9 */ /* 0x000fe20000000a00 */
[----:B------:R-:W-:Y:S01]  /*1740*/  IMAD.U32 R4, RZ, RZ, UR4 ;  /* 0x00000004ff047e24 */ /* 0x000fe2000f8e00ff */
[----:B------:R1:W2:Y:S01]  /*1750*/  LDC.64 R14, c[0x4][R0] ;  /* 0x01000000000e7b82 */ /* 0x0002a20000000a00 */
[----:B------:R-:W-:Y:S01]  /*1760*/  IMAD.U32 R5, RZ, RZ, UR5 ;  /* 0x00000005ff057e24 */ /* 0x000fe2000f8e00ff */
[----:B------:R-:W-:Y:S01]  /*1770*/  ULDC.64 UR4, c[0x4][0x70] ;  /* 0x01001c0000047ab9 */ /* 0x000fe20000000a00 */
[----:B------:R-:W-:Y:S02]  /*1780*/  IMAD.U32 R10, RZ, RZ, UR6 ;  /* 0x00000006ff0a7e24 */ /* 0x000fe4000f8e00ff */
[----:B------:R-:W-:Y:S02]  /*1790*/  IMAD.U32 R6, RZ, RZ, UR4 ;  /* 0x00000004ff067e24 */ /* 0x000fe4000f8e00ff */
[----:B------:R-:W-:-:S02]  /*17a0*/  IMAD.U32 R7, RZ, RZ, UR5 ;  /* 0x00000005ff077e24 */ /* 0x000fc4000f8e00ff */
[----:B------:R-:W-:Y:S02]  /*17b0*/  IMAD.U32 R11, RZ, RZ, UR7 ;  /* 0x00000007ff0b7e24 */ /* 0x000fe4000f8e00ff */
[----:B------:R-:W-:Y:S02]  /*17c0*/  IMAD.MOV.U32 R8, RZ, RZ, 0x1e1 ;  /* 0x000001e1ff087424 */ /* 0x000fe400078e00ff */
[----:B0-----:R-:W-:Y:S02]  /*17d0*/  IMAD.MOV.U32 R12, RZ, RZ, 0x1 ;  /* 0x00000001ff0c7424 */ /* 0x001fe400078e00ff */
[----:B-1----:R-:W-:-:S07]  /*17e0*/  IMAD.MOV.U32 R13, RZ, RZ, RZ ;  /* 0x000000ffff0d7224 */ /* 0x002fce00078e00ff */
[----:B------:R-:W-:-:S07]  /*17f0*/  LEPC R20, `(.L_x_20) ;  /* 0x000000001014794e */ /* 0x000fce0000000000 */
[----:B--2--5:R-:W-:Y:S05]  /*1800*/  CALL.ABS.NOINC R14 ;  /* 0x000000000e007343 */ /* 0x024fea0003c00000 */
.L_x_20:
[----:B------:R-:W-:-:S13]  /*1810*/  ISETP.NE.AND P0, PT, R176, 0x3, PT ;  /* 0x00000003b000780c */ /* 0x000fda0003f05270 */
[----:B------:R-:W-:Y:S05]  /*1820*/  @!P0 BRA `(.L_x_21) ;  /* 0x0000000000048947 */ /* 0x000fea0003800000 */
[----:B------:R-:W-:Y:S01]  /*1830*/  BPT.TRAP 0x1 ;  /* 0x000000040000795c */ /* 0x000fe20000300000 */
.L_x_21:
[----:B------:R-:W-:Y:S02]  /*1840*/  IMAD.U32 R3, RZ, RZ, UR38 ;  /* 0x00000026ff037e24 */ /* 0x000fe4000f8e00ff */
[----:B-1----:R-:W-:-:S03]  /*1850*/  IMAD.U32 R0, RZ, RZ, UR39 ;  /* 0x00000027ff007e24 */ /* 0x002fc6000f8e00ff */
[----:B------:R-:W-:Y:S02]  /*1860*/  LEA R3, R3, UR41, 0x3 ;  /* 0x0000002903037c11 */ /* 0x000fe4000f8e18ff */
[----:B------:R-:W-:-:S04]  /*1870*/  SHF.L.U32 R0, R0, 0x1f, RZ ;  /* 0x0000001f00007819 */ /* 0x000fc800000006ff */
[----:B------:R1:W2:Y:S01]  /*1880*/  SYNCS.PHASECHK.TRANS64.TRYWAIT P1, [R3+URZ], R0 ;  /* 0x00000000030075a7 */ /* 0x0002a2000802017f */
[----:B------:R-:W-:Y:S05]  /*1890*/  @!P0 BRA `(.L_x_22) ;  /* 0x0000000000048947 */ /* 0x000fea0003800000 */
[----:B------:R-:W-:Y:S01]  /*18a0*/  BPT.TRAP 0x1 ;  /* 0x000000040000795c */ /* 0x000fe20000300000 */
.L_x_22:
[----:B------:R-:W-:-:S05]  /*18b0*/  IMAD.U32 R4, RZ, RZ, UR43 ;  /* 0x0000002bff047e24 */ /* 0x000fca000f8e00ff */
[----:B------:R-:W-:Y:S01]  /*18c0*/  ISETP.GE.AND P2, PT, R4, 0x1, PT ;  /* 0x000000010400780c */ /* 0x000fe20003f46270 */
[----:B--2---:R-:W-:-:S12]  /*18d0*/  @P1 BRA `(.L_x_23) ;  /* 0x0000000000081947 */ /* 0x004fd80003800000 */
[----:B------:R-:W2:Y:S02]  /*18e0*/  SYNCS.PHASECHK.TRANS64.TRYWAIT P1, [R3+URZ], R0 ;  /* 0x00000000030075a7 */ /* 0x000ea4000802017f */
[----:B--2---:R-:W-:Y:S05]  /*18f0*/  @!P1 BRA `(.L_x_24) ;  /* 0x0000009c00d49947 */ /* 0x004fea0003800000 */
.L_x_23:
[----:B------:R-:W-:Y:S05]  /*1900*/  WARPSYNC.ALL ;  /* 0x0000000000007948 */ /* 0x000fea0003800000 */
[----:B------:R-:W-:Y:S01]  /*1910*/  UIADD3 UR4, UR41, 0x180, URZ ;  /* 0x0000018029047890 */ /* 0x000fe2000fffe03f */
[----:B------:R-:W-:Y:S01]  /*1920*/  WARPGROUP.ARRIVE ;  /* 0x00000000000079c5 */ /* 0x000fe20000000000 */
[----:B------:R-:W-:Y:S02]  /*1930*/  UIADD3 UR5, UR41, 0xa180, URZ ;  /* 0x0000a18029057890 */ /* 0x000fe4000fffe03f */
[----:B------:R-:W-:Y:S02]  /*1940*/  USHF.R.U32.HI UR4, URZ, 0x4, UR4 ;  /* 0x000000043f047899 */ /* 0x000fe40008011604 */
[----:B------:R-:W-:-:S02]  /*1950*/  USHF.R.U32.HI UR5, URZ, 0x4, UR5 ;  /* 0x000000043f057899 */ /* 0x000fc40008011605 */
[----:B------:R-:W-:Y:S02]  /*1960*/  ULOP3.LUT UR4, UR4, 0x3fff, URZ, 0xc0, !UPT ;  /* 0x00003fff04047892 */ /* 0x000fe4000f8ec03f */
[----:B------:R-:W-:Y:S02]  /*1970*/  ULOP3.LUT UR5, UR5, 0x3fff, URZ, 0xc0, !UPT ;  /* 0x00003fff05057892 */ /* 0x000fe4000f8ec03f */
[----:B------:R-:W-:Y:S02]  /*1980*/  ULOP3.LUT UR8, UR4, 0x10000, URZ, 0xfc, !UPT ;  /* 0x0001000004087892 */ /* 0x000fe4000f8efc3f */
[----:B------:R-:W-:Y:S02]  /*1990*/  ULOP3.LUT UR9, UR5, 0x10000, URZ, 0xfc, !UPT ;  /* 0x0001000005097892 */ /* 0x000fe4000f8efc3f */
[----:B------:R-:W-:Y:S02]  /*19a0*/  ULEA UR10, UR38, UR8, 0x9 ;  /* 0x00000008260a7291 */ /* 0x000fe4000f8e483f */
[----:B------:R-:W-:Y:S01]  /*19b0*/  ULEA UR11, UR38, UR9, 0xb ;  /* 0x00000009260b7291 */ /* 0x000fe2000f8e583f */
[----:B------:R-:W-:Y:S01]  /*19c0*/  UMOV UR5, 0x40000040 ;  /* 0x4000004000057882 */ /* 0x000fe20000000000 */
[----:B------:R-:W-:-:S03]  /*19d0*/  UMOV UR7, 0x40000040 ;  /* 0x4000004000077882 */ /* 0x000fc60000000000 */
[----:B------:R-:W-:Y:S02]  /*19e0*/  UMOV UR4, UR10 ;  /* 0x0000000a00047c82 */ /* 0x000fe40008000000 */
[----:B------:R-:W-:Y:S02]  /*19f0*/  UMOV UR6, UR11 ;  /* 0x0000000b00067c82 */ /* 0x000fe40008000000 */
[----:B------:R-:W-:Y:S01]  /*1a00*/  HGMMA.64x256x8.F32.TF32 R24, gdesc[UR4], RZ, !UPT, gsb0 ;  /* 0x07e00000041879f0 */ /* 0x000fe2000c0028ff */
[----:B------:R-:W-:Y:S02]  /*1a10*/  UIADD3 UR4, UR10, 0x2, URZ ;  /* 0x000000020a047890 */ /* 0x000fe4000fffe03f */
[----:B------:R-:W-:Y:S01]  /*1a20*/  UIADD3 UR6, UR11, 0x2, URZ ;  /* 0x000000020b067890 */ /* 0x000fe2000fffe03f */
[----:B------:R-:W-:Y:S01]  /*1a30*/  UMOV UR5, 0x40000040 ;  /* 0x4000004000057882 */ /* 0x000fe20000000000 */
[----:B------:R-:W-:Y:S01]  /*1a40*/  UMOV UR7, 0x40000040 ;  /* 0x4000004000077882 */ /* 0x000fe20000000000 */
[----:B------:R-:W-:-:S02]  /*1a50*/  WARPGROUP.DEPBAR.LE gsb0, 0x0 ;  /* 0x00008000000079c5 */ /* 0x000fc40000010000 */
[----:B------:R-:W-:-:S15]  /*1a60*/  WARPGROUP.ARRIVE ;  /* 0x00000000000079c5 */ /* 0x000fde0000000000 */
[----:B------:R-:W-:-:S05]  /*1a70*/  NOP ;  /* 0x0000000000007918 */ /* 0x000fca0000000000 */
[----:B------:R-:W-:Y:S01]  /*1a80*/  HGMMA.64x256x8.F32.TF32 R24, gdesc[UR4], R24, gsb0 ;  /* 0x07e00000041879f0 */ /* 0x000fe20008002818 */
[----:B------:R-:W-:Y:S02]  /*1a90*/  UIADD3 UR4, UR10, 0x4, URZ ;  /* 0x000000040a047890 */ /* 0x000fe4000fffe03f */
[----:B------:R-:W-:Y:S01]  /*1aa0*/  UIADD3 UR6, UR11, 0x4, URZ ;  /* 0x000000040b067890 */ /* 0x000fe2000fffe03f */
[----:B------:R-:W-:Y:S01]  /*1ab0*/  UMOV UR5, 0x40000040 ;  /* 0x4000004000057882 */ /* 0x000fe20000000000 */
[----:B------:R-:W-:Y:S01]  /*1ac0*/  UMOV UR7, 0x40000040 ;  /* 0x4000004000077882 */ /* 0x000fe20000000000 */
[----:B------:R-:W-:Y:S02]  /*1ad0*/  WARPGROUP.DEPBAR.LE gsb0, 0x0 ;  /* 0x00008000000079c5 */ /* 0x000fe40000010000 */
        /* <DEDUP_REMOVED lines=10> */
[----:B------:R-:W-:Y:S03]  /*1b80*/  HGMMA.64x256x8.F32.TF32 R24, gdesc[UR4], R24, gsb0 ;  /* 0x07e00000041879f0 */ /* 0x000fe60008002818 */
[----:B------:R-:W-:Y:S02]  /*1b90*/  WARPGROUP.DEPBAR.LE gsb0, 0x0 ;  /* 0x00008000000079c5 */ /* 0x000fe40000010000 */
[----:B------:R-:W-:Y:S05]  /*1ba0*/  @!P2 BRA `(.L_x_25) ;  /* 0x000000040020a947 */ /* 0x000fea0003800000 */
[----:B------:R-:W-:Y:S01]  /*1bb0*/  UIADD3 UR4, UR38, 0x1, URZ ;  /* 0x0000000126047890 */ /* 0x000fe2000fffe03f */
[----:B-12---:R-:W-:Y:S02]  /*1bc0*/  IMAD.U32 R0, RZ, RZ, UR43 ;  /* 0x0000002bff007e24 */ /* 0x006fe4000f8e00ff */
[----:B------:R-:W-:Y:S01]  /*1bd0*/  IMAD.U32 R3, RZ, RZ, UR38 ;  /* 0x00000026ff037e24 */ /* 0x000fe2000f8e00ff */
[----:B------:R-:W-:-:S04]  /*1be0*/  UISETP.NE.AND UP0, UPT, UR4, 0x5, UPT ;  /* 0x000000050400788c */ /* 0x000fc8000bf05270 */
[----:B------:R-:W-:Y:S02]  /*1bf0*/  USEL UR5, URZ, 0x1, UP0 ;  /* 0x000000013f057887 */ /* 0x000fe40008000000 */
[----:B------:R-:W-:Y:S02]  /*1c00*/  USEL UR10, UR4, URZ, UP0 ;  /* 0x0000003f040a7287 */ /* 0x000fe40008000000 */
[----:B------:R-:W-:-:S06]  /*1c10*/  ULOP3.LUT UR5, UR39, UR5, URZ, 0x3c, !UPT ;  /* 0x0000000527057292 */ /* 0x000fcc000f8e3c3f */
[----:B------:R-:W-:-:S07]  /*1c20*/  IMAD.U32 R6, RZ, RZ, UR5 ;  /* 0x00000005ff067e24 */ /* 0x000fce000f8e00ff */
.L_x_32:
[----:B------:R-:W-:Y:S05]  /*1c30*/  @!P0 BRA `(.L_x_26) ;  /* 0x0000000000048947 */ /* 0x000fea0003800000 */
[----:B------:R-:W-:Y:S01]  /*1c40*/  BPT.TRAP 0x1 ;  /* 0x000000040000795c */ /* 0x000fe20000300000 */
.L_x_26:
[----:B------:R-:W-:Y:S01]  /*1c50*/  ULEA UR4, UR10, UR41, 0x3 ;  /* 0x000000290a047291 */ /* 0x000fe2000f8e183f */
[----:B------:R-:W-:-:S08]  /*1c60*/  SHF.L.U32 R4, R6, 0x1f, RZ ;  /* 0x0000001f06047819 */ /* 0x000fd000000006ff */
[----:B------:R1:W2:Y:S01]  /*1c70*/  SYNCS.PHASECHK.TRANS64.TRYWAIT P1, [UR4], R4 ;  /* 0x00000004ff0075a7 */ /* 0x0002a20008020144 */
[----:B------:R-:W-:Y:S05]  /*1c80*/  @!P0 BRA `(.L_x_27) ;  /* 0x0000000000048947 */ /* 0x000fea0003800000 */
[----:B------:R-:W-:Y:S01]  /*1c90*/  BPT.TRAP 0x1 ;  /* 0x000000040000795c */ /* 0x000fe20000300000 */
.L_x_27:
[----:B--2---:R-:W-:Y:S05]  /*1ca0*/  @P1 BRA `(.L_x_28) ;  /* 0x0000000000081947 */ /* 0x004fea0003800000 */
[----:B------:R-:W2:Y:S02]  /*1cb0*/  SYNCS.PHASECHK.TRANS64.TRYWAIT P1, [UR4], R4 ;  /* 0x00000004ff0075a7 */ /* 0x000ea40008020144 */
[----:B--2---:R-:W-:Y:S05]  /*1cc0*/  @!P1 BRA `(.L_x_29) ;  /* 0x0000009800f49947 */ /* 0x004fea0003800000 */
.L_x_28:
[----:B------:R-:W-:Y:S01]  /*1cd0*/  ULEA UR11, UR10, UR8, 0x9 ;  /* 0x000000080a0b7291 */ /* 0x000fe2000f8e483f */
[----:B------:R-:W-:Y:S01]  /*1ce0*/  WARPGROUP.ARRIVE ;  /* 0x00000000000079c5 */ /* 0x000fe20000000000 */
[----:B------:R-:W-:Y:S01]  /*1cf0*/  ULEA UR12, UR10, UR9, 0xb ;  /* 0x000000090a0c7291 */ /* 0x000fe2000f8e583f */
[----:B------:R-:W-:Y:S01]  /*1d00*/  UMOV UR5, 0x40000040 ;  /* 0x4000004000057882 */ /* 0x000fe20000000000 */
[----:B------:R-:W-:-:S03]  /*1d10*/  UMOV UR7, 0x40000040 ;  /* 0x4000004000077882 */ /* 0x000fc60000000000 */
[----:B------:R-:W-:Y:S02]  /*1d20*/  UMOV UR4, UR11 ;  /* 0x0000000b00047c82 */ /* 0x000fe40008000000 */
[----:B------:R-:W-:Y:S02]  /*1d30*/  UMOV UR6, UR12 ;  /* 0x0000000c00067c82 */ /* 0x000fe40008000000 */
[----:B------:R-:W-:Y:S01]  /*1d40*/  HGMMA.64x256x8.F32.TF32 R24, gdesc[UR4], R24, gsb0 ;  /* 0x07e00000041879f0 */ /* 0x000fe20008002818 */
        /* <DEDUP_REMOVED lines=26> */
[----:B------:R-:W-:Y:S01]  /*1ef0*/  BPT.TRAP 0x1 ;  /* 0x000000040000795c */ /* 0x000fe20000300000 */
.L_x_30:
[----:B------:R-:W-:-:S13]  /*1f00*/  ISETP.NE.AND P1, PT, R153, RZ, PT ;  /* 0x000000ff9900720c */ /* 0x000fda0003f25270 */
[----:B-12---:R-:W-:-:S05]  /*1f10*/  @P1 LEA R4, R3, UR41, 0x3 ;  /* 0x0000002903041c11 */ /* 0x006fca000f8e18ff */
[----:B------:R-:W-:-:S05]  /*1f20*/  @P1 VIADD R5, R4, 0x28 ;  /* 0x0000002804051836 */ /* 0x000fca0000000000 */
[----:B------:R-:W-:-:S04]  /*1f30*/  @P1 PRMT R5, R152, 0x654, R5 ;  /* 0x0000065498051816 */ /* 0x000fc80000000005 */
[----:B------:R1:W-:Y:S01]  /*1f40*/  @P1 SYNCS.ARRIVE.TRANS64.RED.A1T0 RZ, [R5+URZ], RZ ;  /* 0x000000ff05ff19a7 */ /* 0x0003e2000810043f */
[----:B------:R-:W-:-:S13]  /*1f50*/  ISETP.GT.U32.AND P1, PT, R16, 0x1, PT ;  /* 0x000000011000780c */ /* 0x000fda0003f24070 */
[----:B-1----:R-:W-:Y:S05]  /*1f60*/  @P1 BRA `(.L_x_31) ;  /* 0x0000000000041947 */ /* 0x002fea0003800000 */
[----:B------:R-:W-:Y:S01]  /*1f70*/  BPT.TRAP 0x1 ;  /* 0x000000040000795c */ /* 0x000fe20000300000 */
.L_x_31:
[----:B------:R-:W-:Y:S01]  /*1f80*/  UIADD3 UR10, UR10, 0x1, URZ ;  /* 0x000000010a0a7890 */ /* 0x000fe2000fffe03f */
[C---:B------:R-:W-:Y:S01]  /*1f90*/  ISETP.GT.AND P2, PT, R0.reuse, 0x1, PT ;  /* 0x000000010000780c */ /* 0x040fe20003f44270 */
[----:B------:R-:W-:Y:S02]  /*1fa0*/  VIADD R3, R3, 0x1 ;  /* 0x0000000103037836 */ /* 0x000fe40000000000 */
[----:B------:R-:W-:Y:S01]  /*1fb0*/  UISETP.NE.AND UP0, UPT, UR10, 0x5, UPT ;  /* 0x000000050a00788c */ /* 0x000fe2000bf05270 */
[----:B------:R-:W-:Y:S02]  /*1fc0*/  VIADD R0, R0, 0xffffffff ;  /* 0xffffffff00007836 */ /* 0x000fe40000000000 */
[C---:B------:R-:W-:Y:S01]  /*1fd0*/  ISETP.NE.AND P1, PT, R3.reuse, 0x5, PT ;  /* 0x000000050300780c */ /* 0x040fe20003f25270 */
[----:B------:R-:W-:Y:S02]  /*1fe0*/  USEL UR4, URZ, 0x1, UP0 ;  /* 0x000000013f047887 */ /* 0x000fe40008000000 */
[----:B------:R-:W-:Y:S01]  /*1ff0*/  USEL UR10, UR10, URZ, UP0 ;  /* 0x0000003f0a0a7287 */ /* 0x000fe20008000000 */
[----:B------:R-:W-:-:S03]  /*2000*/  SEL R3, R3, RZ, P1 ;  /* 0x000000ff03037207 */ /* 0x000fc60000800000 */
[----:B------:R-:W-:Y:S01]  /*2010*/  LOP3.LUT R6, R6, UR4, RZ, 0x3c, !PT ;  /* 0x0000000406067c12 */ /* 0x000fe2000f8e3cff */
[----:B------:R-:W-:Y:S07]  /*2020*/  @P2 BRA `(.L_x_32) ;  /* 0xfffffffc00002947 */ /* 0x000fee000383ffff */
.L_x_25:
[----:B-12---:R-:W1:Y:S01]  /*2030*/  LDC R0, c[0x0][0x28c] ;  /* 0x0000a300ff007b82 */ /* 0x006e620000000800 */
[----:B------:R2:W-:Y:S01]  /*2040*/  SYNCS.ARRIVE.TRANS64.A1T0 RZ, [R160+UR45], RZ ;  /* 0x000000ffa0ff79a7 */ /* 0x0005e2000810002d */
[----:B-1----:R-:W-:-:S13]  /*2050*/  ISETP.GE.AND P1, PT, R0, 0x1, PT ;  /* 0x000000010000780c */ /* 0x002fda0003f26270 */
[----:B--2---:R-:W-:Y:S05]  /*2060*/  @!P1 BRA `(.L_x_33) ;  /* 0x0000000000449947 */ /* 0x004fea0003800000 */
[----:B------:R-:W-:Y:S05]  /*2070*/  @!P0 BRA `(.L_x_34) ;  /* 0x0000000000048947 */ /* 0x000fea0003800000 */
[----:B------:R-:W-:Y:S01]  /*2080*/  BPT.TRAP 0x1 ;  /* 0x000000040000795c */ /* 0x000fe20000300000 */
.L_x_34:
[----:B------:R-:W-:-:S13]  /*2090*/  ISETP.NE.AND P0, PT, R153, RZ, PT ;  /* 0x000000ff9900720c */ /* 0x000fda0003f05270 */
[----:B------:R-:W-:-:S05]  /*20a0*/  VOTEU.ANY UP0, P0 ;  /* 0x00000000003f7886 */ /* 0x000fca0000000100 */
[----:B------:R-:W-:-:S06]  /*20b0*/  @UP0 UIADD3 UR4, UR43, UR38, URZ ;  /* 0x000000262b040290 */ /* 0x000fcc000fffe03f */
[----:B------:R-:W-:Y:S02]  /*20c0*/  IMAD.U32 R4, RZ, RZ, UR4 ;  /* 0x00000004ff047e24 */ /* 0x000fe4000f8e00ff */
[----:B------:R-:W-:Y:S02]  /*20d0*/  IMAD.U32 R3, RZ, RZ, UR4 ;  /* 0x00000004ff037e24 */ /* 0x000fe4000f8e00ff */
[----:B------:R-:W-:-:S05]  /*20e0*/  @P0 IMAD.WIDE.U32 R4, R4, -0x33333333, RZ ;  /* 0xcccccccd04040825 */ /* 0x000fca00078e00ff */
[----:B------:R-:W-:-:S05]  /*20f0*/  @P0 SHF.R.U32.HI R0, RZ, 0x2, R5 ;  /* 0x00000002ff000819 */ /* 0x000fca0000011605 */
[----:B------:R-:W-:-:S05]  /*2100*/  @P0 IMAD R0, R0, -0x5, R3 ;  /* 0xfffffffb00000824 */ /* 0x000fca00078e0203 */
[----:B------:R-:W-:-:S05]  /*2110*/  @P0 LEA R0, R0, UR41, 0x3 ;  /* 0x0000002900000c11 */ /* 0x000fca000f8e18ff */
[----:B------:R-:W-:-:S05]  /*2120*/  @P0 VIADD R3, R0, 0x28 ;  /* 0x0000002800030836 */ /* 0x000fca0000000000 */
[----:B------:R-:W-:-:S04]  /*2130*/  @P0 PRMT R3, R152, 0x654, R3 ;  /* 0x0000065498030816 */ /* 0x000fc80000000003 */
[----:B------:R1:W-:Y:S01]  /*2140*/  @P0 SYNCS.ARRIVE.TRANS64.RED.A1T0 RZ, [R3+URZ], RZ ;  /* 0x000000ff03ff09a7 */ /* 0x0003e2000810043f */
[----:B------:R-:W-:-:S13]  /*2150*/  ISETP.GT.U32.AND P0, PT, R16, 0x1, PT ;  /* 0x000000011000780c */ /* 0x000fda0003f04070 */
[----:B-1----:R-:W-:Y:S05]  /*2160*/  @P0 BRA `(.L_x_33) ;  /* 0x0000000000040947 */ /* 0x002fea0003800000 */
[----:B------:R-:W-:Y:S01]  /*2170*/  BPT.TRAP 0x1 ;  /* 0x000000040000795c */ /* 0x000fe20000300000 */
.L_x_33:
[----:B------:R-:W-:Y:S01]  /*2180*/  SHF.L.U32 R0, R177, 0x1f, RZ ;  /* 0x0000001fb1007819 */ /* 0x000fe200000006ff */
[----:B------:R-:W-:Y:S01]  /*2190*/  UIADD3 UR38, UR44, UR38, URZ ;  /* 0x000000262c267290 */ /* 0x000fe2000fffe03f */
[----:B------:R-:W1:Y:S01]  /*21a0*/  LDC R7, c[0x0][0x288] ;  /* 0x0000a200ff077b82 */ /* 0x000e620000000800 */
[----:B------:R-:W-:Y:S01]  /*21b0*/  UISETP.GE.U32.AND UP1, UPT, UR44, 0x5, UPT ;  /* 0x000000052c00788c */ /* 0x000fe2000bf26070 */
[----:B------:R-:W-:Y:S01]  /*21c0*/  IMAD.SHL.U32 R8, R158, 0x2, RZ ;  /* 0x000000029e087824 */ /* 0x000fe200078e00ff */
[----:B------:R-:W-:Y:S02]  /*21d0*/  UISETP.GT.U32.AND UP0, UPT, UR38, 0x4, UPT ;  /* 0x000000042600788c */ /* 0x000fe4000bf04070 */
[----:B------:R-:W-:Y:S02]  /*21e0*/  UIMAD.WIDE.U32 UR4, UR38, -0x33333333, URZ ;  /* 0xcccccccd260478a5 */ /* 0x000fe4000f8e003f */
[----:B------:R-:W-:Y:S01]  /*21f0*/  UISETP.LT.U32.AND UP0, UPT, UR44, 0x5, UP0 ;  /* 0x000000052c00788c */ /* 0x000fe20008701070 */
[----:B------:R-:W2:Y:S01]  /*2200*/  SYNCS.PHASECHK.TRANS64.TRYWAIT P0, [R159+UR42+0x10], R0 ;  /* 0x000010009f0075a7 */ /* 0x000ea2000800016a */
[----:B------:R-:W-:Y:S01]  /*2210*/  USHF.R.U32.HI UR4, URZ, 0x2, UR5 ;  /* 0x000000023f047899 */ /* 0x000fe20008011605 */
[----:B------:R-:W-:Y:S01]  /*2220*/  SHF.R.S32.HI R9, RZ, 0x1f, R8 ;  /* 0x0000001fff097819 */ /* 0x000fe20000011408 */
[----:B------:R-:W-:-:S02]  /*2230*/  USEL UR6, URZ, 0x1, !UP0 ;  /* 0x000000013f067887 */ /* 0x000fc4000c000000 */
[----:B------:R-:W-:Y:S02]  /*2240*/  UIMAD UR38, UR4, -0x5, UR38 ;  /* 0xfffffffb042678a4 */ /* 0x000fe4000f8e0226 */
[----:B------:R-:W-:-:S04]  /*2250*/  ULOP3.LUT UR39, UR39, UR6, URZ, 0x3c, !UPT ;  /* 0x0000000627277292 */ /* 0x000fc8000f8e3c3f */
[----:B------:R-:W-:Y:S01]  /*2260*/  @UP1 ULOP3.LUT UR39, UR39, 0x1, UR4, 0x78, !UPT ;  /* 0x0000000127271892 */ /* 0x000fe2000f8e7804 */
[----:B-12---:R-:W-:Y:S11]  /*2270*/  @!P0 BRA `(.L_x_35) ;  /* 0x0000009400a08947 */ /* 0x006ff60003800000 */
.L_x_318:
[----:B------:R-:W-:Y:S01]  /*2280*/  IMAD.SHL.U32 R6, R19, 0x40, RZ ;  /* 0x0000004013067824 */ /* 0x000fe200078e00ff */
[----:B------:R-:W-:Y:S01]  /*2290*/  ULDC UR6, c[0x0][0x284] ;  /* 0x0000a10000067ab9 */ /* 0x000fe20000000800 */
[----:B0-----:R-:W-:Y:S01]  /*22a0*/  IMAD.SHL.U32 R12, R22, 0x100, RZ ;  /* 0x00000100160c7824 */ /* 0x001fe200078e00ff */
[----:B------:R-:W-:Y:S01]  /*22b0*/  SHF.R.S32.HI R167, RZ, 0x1f, R2 ;  /* 0x0000001fffa77819 */ /* 0x000fe20000011402 */
[----:B------:R-:W-:Y:S01]  /*22c0*/  ULDC.64 UR4, c[0x0][0x5d0] ;  /* 0x0001740000047ab9 */ /* 0x000fe20000000a00 */
[----:B------:R-:W-:Y:S01]  /*22d0*/  ISETP.GE.AND P0, PT, R6, UR6, PT ;  /* 0x0000000606007c0c */ /* 0x000fe2000bf06270 */
[----:B------:R-:W-:Y:S01]  /*22e0*/  IMAD.WIDE.U32 R4, R2, UR4, R8 ;  /* 0x0000000402047c25 */ /* 0x000fe2000f8e0008 */
[----:B------:R-:W-:Y:S02]  /*22f0*/  SHF.R.S32.HI R13, RZ, 0x1f, R12 ;  /* 0x0000001fff0d7819 */ /* 0x000fe4000001140c */
[C---:B------:R-:W-:Y:S01]  /*2300*/  ISETP.GE.OR P0, PT, R12.reuse, R7, P0 ;  /* 0x000000070c00720c */ /* 0x040fe20000706670 */
[----:B------:R-:W-:Y:S01]  /*2310*/  IMAD R3, R167, UR4, RZ ;  /* 0x00000004a7037c24 */ /* 0x000fe2000f8e02ff */
[----:B------:R-:W-:-:S03]  /*2320*/  IADD3 R168, P1, R12, R4, RZ ;  /* 0x000000040ca87210 */ /* 0x000fc60007f3e0ff */
[----:B------:R-:W-:-:S05]  /*2330*/  IMAD R3, R2, UR5, R3 ;  /* 0x0000000502037c24 */ /* 0x000fca000f8e0203 */
[----:B------:R-:W-:-:S03]  /*2340*/  IADD3.X R169, R13, R5, R3, P1, !PT ;  /* 0x000000050da97210 */ /* 0x000fc60000ffe403 */
[----:B------:R-:W-:Y:S05]  /*2350*/  @P0 BRA `(.L_x_36) ;  /* 0x0000007c00000947 */ /* 0x000fea0003800000 */
[----:B------:R-:W0:Y:S01]  /*2360*/  LDC.64 R10, c[0x0][0x5c8] ;  /* 0x00017200ff0a7b82 */ /* 0x000e220000000a00 */
[----:B-----5:R-:W-:Y:S01]  /*2370*/  FSETP.NEU.AND P0, PT, R155, RZ, PT ;  /* 0x000000ff9b00720b */ /* 0x020fe20003f0d000 */
[----:B------:R-:W-:Y:S01]  /*2380*/  IMAD R3, R158, -0x2, R7 ;  /* 0xfffffffe9e037824 */ /* 0x000fe200078e0207 */
[----:B------:R-:W-:Y:S01]  /*2390*/  BSSY B0, `(.L_x_36) ;  /* 0x00007bc000007945 */ /* 0x000fe20003800000 */
[----:B------:R-:W-:-:S04]  /*23a0*/  IMAD.WIDE R164, R19, 0x40, R156 ;  /* 0x0000004013a47825 */ /* 0x000fc800078e029c */
[----:B-1----:R-:W-:Y:S02]  /*23b0*/  IMAD.IADD R0, R3, 0x1, -R12 ;  /* 0x0000000103007824 */ /* 0x002fe400078e0a0c */
[----:B------:R-:W-:-:S03]  /*23c0*/  IMAD.IADD R3, R163, 0x1, -R6 ;  /* 0x00000001a3037824 */ /* 0x000fc600078e0a06 */
[----:B------:R-:W-:-:S04]  /*23d0*/  ISETP.GT.AND P1, PT, R0, RZ, PT ;  /* 0x000000ff0000720c */ /* 0x000fc80003f24270 */
[----:B------:R-:W-:Y:S01]  /*23e0*/  ISETP.GT.AND P2, PT, R3, RZ, P1 ;  /* 0x000000ff0300720c */ /* 0x000fe20000f44270 */
[-C--:B0-----:R-:W-:Y:S02]  /*23f0*/  IMAD R4, R165, R10.reuse, RZ ;  /* 0x0000000aa5047224 */ /* 0x081fe400078e02ff */
[----:B------:R-:W-:-:S04]  /*2400*/  IMAD.WIDE.U32 R168, R164, R10, R168 ;  /* 0x0000000aa4a87225 */ /* 0x000fc800078e00a8 */
[----:B------:R-:W-:-:S04]  /*2410*/  IMAD R5, R164, R11, R4 ;  /* 0x0000000ba4057224 */ /* 0x000fc800078e0204 */
[----:B------:R-:W-:Y:S01]  /*2420*/  IMAD.IADD R179, R169, 0x1, R5 ;  /* 0x00000001a9b37824 */ /* 0x000fe200078e0205 */
[----:B------:R-:W-:Y:S06]  /*2430*/  @!P0 BRA `(.L_x_37) ;  /* 0x0000005400948947 */ /* 0x000fec0003800000 */
[----:B------:R-:W0:Y:S01]  /*2440*/  LDC.64 R20, c[0x0][0x5b8] ;  /* 0x00016e00ff147b82 */ /* 0x000e220000000a00 */
[----:B------:R-:W-:-:S07]  /*2450*/  ULDC.64 UR4, c[0x0][0x5c0] ;  /* 0x0001700000047ab9 */ /* 0x000fce0000000a00 */
[----:B------:R-:W1:Y:S08]  /*2460*/  LDC.64 R170, c[0x0][0x5b0] ;  /* 0x00016c00ffaa7b82 */ /* 0x000e700000000a00 */
[----:B------:R-:W2:Y:S01]  /*2470*/  LDC.64 R14, c[0x0][0x5a8] ;  /* 0x00016a00ff0e7b82 */ /* 0x000ea20000000a00 */
[-C--:B0-----:R-:W-:Y:S02]  /*2480*/  IMAD R6, R167, R20.reuse, RZ ;  /* 0x00000014a7067224 */ /* 0x081fe400078e02ff */
[----:B------:R-:W-:-:S04]  /*2490*/  IMAD.WIDE.U32 R4, R2, R20, R8 ;  /* 0x0000001402047225 */ /* 0x000fc800078e0008 */
[----:B------:R-:W-:Y:S01]  /*24a0*/  IMAD R169, R2, R21, R6 ;  /* 0x0000001502a97224 */ /* 0x000fe200078e0206 */
[----:B------:R-:W-:Y:S01]  /*24b0*/  IADD3 R166, P0, R12, R4, RZ ;  /* 0x000000040ca67210 */ /* 0x000fe20007f1e0ff */
[----:B-1----:R-:W-:-:S03]  /*24c0*/  IMAD R4, R165, R170, RZ ;  /* 0x000000aaa5047224 */ /* 0x002fc600078e02ff */
[----:B------:R-:W-:Y:S01]  /*24d0*/  IADD3.X R167, R13, R5, R169, P0, !PT ;  /* 0x000000050da77210 */ /* 0x000fe200007fe4a9 */
[C---:B------:R-:W-:Y:S02]  /*24e0*/  IMAD R21, R164.reuse, R171, R4 ;  /* 0x000000aba4157224 */ /* 0x040fe400078e0204 */
[----:B------:R-:W-:-:S04]  /*24f0*/  IMAD.WIDE.U32 R4, R164, R170, R166 ;  /* 0x000000aaa4047225 */ /* 0x000fc800078e00a6 */
[----:B------:R-:W-:Y:S01]  /*2500*/  IMAD.IADD R5, R5, 0x1, R21 ;  /* 0x0000000105057824 */ /* 0x000fe200078e0215 */
[----:B--2---:R-:W-:-:S04]  /*2510*/  LEA R6, P0, R4, R14, 0x2 ;  /* 0x0000000e04067211 */ /* 0x004fc800078010ff */
[----:B------:R-:W-:-:S05]  /*2520*/  LEA.HI.X R7, R4, R15, R5, 0x2, P0 ;  /* 0x0000000f04077211 */ /* 0x000fca00000f1405 */
[----:B------:R0:W2:Y:S01]  /*2530*/  @P2 LDG.E.LTC128B R19, desc[UR36][R6.64] ;  /* 0x0000002406132981 */ /* 0x0000a2000c1e1920 */
[----:B------:R-:W-:Y:S01]  /*2540*/  IMAD.WIDE.U32 R4, R164, R170, R12 ;  /* 0x000000aaa4047225 */ /* 0x000fe200078e000c */
[C---:B------:R-:W-:Y:S01]  /*2550*/  SHF.L.U64.HI R175, R170.reuse, 0x3, R171 ;  /* 0x00000003aaaf7819 */ /* 0x040fe200000102ab */
[----:B------:R-:W-:Y:S02]  /*2560*/  BSSY B1, `(.L_x_38) ;  /* 0x0000014000017945 */ /* 0x000fe40003800000 */
[----:B------:R-:W-:Y:S01]  /*2570*/  IMAD.SHL.U32 R174, R170, 0x8, RZ ;  /* 0x00000008aaae7824 */ /* 0x000fe200078e00ff */
[----:B------:R-:W-:-:S03]  /*2580*/  IADD3 R172, P0, R8, R4, RZ ;  /* 0x0000000408ac7210 */ /* 0x000fc60007f1e0ff */
[----:B------:R-:W-:Y:S01]  /*2590*/  IMAD.WIDE.U32 R174, R164, R170, R174 ;  /* 0x000000aaa4ae7225 */ /* 0x000fe200078e00ae */
[----:B------:R-:W-:Y:S02]  /*25a0*/  IADD3.X R173, R9, R21, R5, P0, !PT ;  /* 0x0000001509ad7210 */ /* 0x000fe400007fe405 */
[----:B------:R-:W-:Y:S01]  /*25b0*/  ISETP.GT.AND P0, PT, R0, 0x1, PT ;  /* 0x000000010000780c */ /* 0x000fe20003f04270 */
[----:B------:R-:W-:-:S04]  /*25c0*/  IMAD.WIDE.U32 R172, R2, R20, R172 ;  /* 0x0000001402ac7225 */ /* 0x000fc800078e00ac */
[----:B0-----:R-:W-:Y:S01]  /*25d0*/  IMAD.IADD R7, R169, 0x1, R173 ;  /* 0x00000001a9077824 */ /* 0x001fe200078e02ad */
[----:B------:R-:W-:-:S04]  /*25e0*/  LEA R6, P4, R172, R14, 0x2 ;  /* 0x0000000eac067211 */ /* 0x000fc800078810ff */
[----:B------:R-:W-:Y:S02]  /*25f0*/  LEA.HI.X R7, R172, R15, R7, 0x2, P4 ;  /* 0x0000000fac077211 */ /* 0x000fe400020f1407 */
[----:B--2---:R-:W-:-:S05]  /*2600*/  LOP3.LUT R4, R19, 0xffffe000, RZ, 0xc0, !PT ;  /* 0xffffe00013047812 */ /* 0x004fca00078ec0ff */
[----:B------:R-:W-:Y:S01]  /*2610*/  FMUL R5, R4, R155 ;  /* 0x0000009b04057220 */ /* 0x000fe20000400000 */
[----:B------:R-:W-:-:S03]  /*2620*/  LEA R4, P3, R168, UR4, 0x2 ;  /* 0x00000004a8047c11 */ /* 0x000fc6000f8610ff */
[----:B------:R-:W-:Y:S01]  /*2630*/  FFMA R165, R24, R154, R5 ;  /* 0x0000009a18a57223 */ /* 0x000fe20000000005 */
[----:B------:R-:W-:Y:S02]  /*2640*/  LEA.HI.X R5, R168, UR5, R179, 0x2, P3 ;  /* 0x00000005a8057c11 */ /* 0x000fe400098f14b3 */
[----:B------:R-:W-:Y:S02]  /*2650*/  ISETP.GT.AND P3, PT, R3, RZ, P0 ;  /* 0x000000ff0300720c */ /* 0x000fe40000764270 */
[----:B------:R-:W-:-:S05]  /*2660*/  F2FP.TF32.F32.PACK_B R165, R165 ;  /* 0x000000a5ffa5723e */ /* 0x000fca00024050ff */
[----:B------:R0:W-:Y:S06]  /*2670*/  @P2 STG.E desc[UR36][R4.64], R165 ;  /* 0x000000a504002986 */ /* 0x0001ec000c101924 */
[----:B------:R-:W-:Y:S05]  /*2680*/  @!P3 BRA `(.L_x_39) ;  /* 0x000000000004b947 */ /* 0x000fea0003800000 */
[----:B------:R1:W5:Y:S02]  /*2690*/  LDG.E.LTC128B R19, desc[UR36][R6.64+0x4] ;  /* 0x0000042406137981 */ /* 0x000364000c1e1920 */
.L_x_39:
[----:B------:R-:W-:Y:S05]  /*26a0*/  BSYNC B1 ;  /* 0x0000000000017941 */ /* 0x000fea0003800000 */
.L_x_38:
[----:B-----5:R-:W-:Y:S01]  /*26b0*/  LOP3.LUT R22, R19, 0xffffe000, RZ, 0xc0, !PT ;  /* 0xffffe00013167812 */ /* 0x020fe200078ec0ff */
[----:B------:R-:W-:Y:S01]  /*26c0*/  IMAD.IADD R171, R21, 0x1, R175 ;  /* 0x0000000115ab7824 */ /* 0x000fe200078e02af */
[----:B------:R-:W-:Y:S02]  /*26d0*/  IADD3 R21, P2, R166, R174, RZ ;  /* 0x000000aea6157210 */ /* 0x000fe40007f5e0ff */
[----:B------:R-:W-:Y:S01]  /*26e0*/  ISETP.GT.AND P1, PT, R3, 0x8, P1 ;  /* 0x000000080300780c */ /* 0x000fe20000f24270 */
[----:B------:R-:W-:Y:S02]  /*26f0*/  FMUL R22, R22, R155 ;  /* 0x0000009b16167220 */ /* 0x000fe40000400000 */
[----:B------:R-:W-:Y:S01]  /*2700*/  IMAD.X R166, R171, 0x1, R167, P2 ;  /* 0x00000001aba67824 */ /* 0x000fe200010e06a7 */
[----:B------:R-:W-:Y:S01]  /*2710*/  LEA R24, P2, R21, R14, 0x2 ;  /* 0x0000000e15187211 */ /* 0x000fe200078410ff */
[----:B0-----:R-:W-:-:S03]  /*2720*/  FFMA R165, R25, R154, R22 ;  /* 0x0000009a19a57223 */ /* 0x001fc60000000016 */
[----:B------:R-:W-:Y:S02]  /*2730*/  LEA.HI.X R25, R21, R15, R166, 0x2, P2 ;  /* 0x0000000f15197211 */ /* 0x000fe400010f14a6 */
[----:B------:R-:W-:-:S05]  /*2740*/  F2FP.TF32.F32.PACK_B R165, R165 ;  /* 0x000000a5ffa5723e */ /* 0x000fca00024050ff */
[----:B------:R0:W-:Y:S04]  /*2750*/  @P3 STG.E desc[UR36][R4.64+0x4], R165 ;  /* 0x000004a504003986 */ /* 0x0001e8000c101924 */
[----:B------:R-:W2:Y:S01]  /*2760*/  @P1 LDG.E.LTC128B R19, desc[UR36][R24.64] ;  /* 0x0000002418131981 */ /* 0x000ea2000c1e1920 */
[----:B------:R-:W-:Y:S01]  /*2770*/  IADD3 R8, P2, P3, R8, R174, R12 ;  /* 0x000000ae08087210 */ /* 0x000fe20007b5e00c */
[----:B------:R-:W-:Y:S01]  /*2780*/  BSSY B1, `(.L_x_40) ;  /* 0x0000011000017945 */ /* 0x000fe20003800000 */
[C---:B------:R-:W-:Y:S02]  /*2790*/  SHF.L.U64.HI R11, R10.reuse, 0x5, R11 ;  /* 0x000000050a0b7819 */ /* 0x040fe4000001020b */
[----:B------:R-:W-:Y:S02]  /*27a0*/  IADD3.X R9, R9, R171, R13, P2, P3 ;  /* 0x000000ab09097210 */ /* 0x000fe400017e640d */
[----:B------:R-:W-:-:S02]  /*27b0*/  LEA R10, P2, R10, R4, 0x5 ;  /* 0x000000040a0a7211 */ /* 0x000fc400078428ff */
[----:B------:R-:W-:Y:S01]  /*27c0*/  ISETP.GT.AND P0, PT, R3, 0x8, P0 ;  /* 0x000000080300780c */ /* 0x000fe20000704270 */
[----:B------:R-:W-:-:S04]  /*27d0*/  IMAD.WIDE.U32 R20, R2, R20, R8 ;  /* 0x0000001402147225 */ /* 0x000fc800078e0008 */
[----:B------:R-:W-:Y:S01]  /*27e0*/  IMAD.X R11, R11, 0x1, R5, P2 ;  /* 0x000000010b0b7824 */ /* 0x000fe200010e0605 */
[----:B------:R-:W-:Y:S01]  /*27f0*/  LEA R8, P3, R20, R14, 0x2 ;  /* 0x0000000e14087211 */ /* 0x000fe200078610ff */
[----:B------:R-:W-:-:S05]  /*2800*/  IMAD.IADD R2, R169, 0x1, R21 ;  /* 0x00000001a9027824 */ /* 0x000fca00078e0215 */
[----:B------:R-:W-:Y:S02]  /*2810*/  LEA.HI.X R9, R20, R15, R2, 0x2, P3 ;  /* 0x0000000f14097211 */ /* 0x000fe400018f1402 */
[----:B--2---:R-:W-:-:S05]  /*2820*/  LOP3.LUT R12, R19, 0xffffe000, RZ, 0xc0, !PT ;  /* 0xffffe000130c7812 */ /* 0x004fca00078ec0ff */
[----:B------:R-:W-:-:S04]  /*2830*/  FMUL R13, R12, R155 ;  /* 0x0000009b0c0d7220 */ /* 0x000fc80000400000 */
[----:B------:R-:W-:-:S05]  /*2840*/  FFMA R13, R26, R154, R13 ;  /* 0x0000009a1a0d7223 */ /* 0x000fca000000000d */
[----:B------:R-:W-:-:S05]  /*2850*/  F2FP.TF32.F32.PACK_B R13, R13 ;  /* 0x0000000dff0d723e */ /* 0x000fca00024050ff */
[----:B------:R0:W-:Y:S01]  /*2860*/  @P1 STG.E desc[UR36][R10.64], R13 ;  /* 0x0000000d0a001986 */ /* 0x0001e2000c101924 */
[----:B------:R-:W-:Y:S05]  /*2870*/  @!P0 BRA `(.L_x_41) ;  /* 0x0000000000048947 */ /* 0x000fea0003800000 */
[----:B------:R2:W5:Y:S02]  /*2880*/  LDG.E.LTC128B R19, desc[UR36][R8.64+0x4] ;  /* 0x0000042408137981 */ /* 0x000564000c1e1920 */
.L_x_41:
[----:B------:R-:W-:Y:S05]  /*2890*/  BSYNC B1 ;  /* 0x0000000000017941 */ /* 0x000fea0003800000 */
.L_x_40:
[----:B-----5:R-:W-:Y:S01]  /*28a0*/  LOP3.LUT R2, R19, 0xffffe000, RZ, 0xc0, !PT ;  /* 0xffffe00013027812 */ /* 0x020fe200078ec0ff */
[----:B------:R-:W-:Y:S01]  /*28b0*/  BSSY B1, `(.L_x_42) ;  /* 0x0000009000017945 */ /* 0x000fe20003800000 */
[----:B------:R-:W-:-:S03]  /*28c0*/  ISETP.GT.AND P1, PT, R0, 0x8, PT ;  /* 0x000000080000780c */ /* 0x000fc60003f24270 */
[----:B------:R-:W-:Y:S01]  /*28d0*/  FMUL R2, R2, R155 ;  /* 0x0000009b02027220 */ /* 0x000fe20000400000 */
[----:B------:R-:W-:-:S03]  /*28e0*/  ISETP.GT.AND P2, PT, R3, RZ, P1 ;  /* 0x000000ff0300720c */ /* 0x000fc60000f44270 */
[----:B------:R-:W-:-:S05]  /*28f0*/  FFMA R27, R27, R154, R2 ;  /* 0x0000009a1b1b7223 */ /* 0x000fca0000000002 */
[----:B------:R-:W-:-:S05]  /*2900*/  F2FP.TF32.F32.PACK_B R27, R27 ;  /* 0x0000001bff1b723e */ /* 0x000fca00024050ff */
[----:B------:R3:W-:Y:S01]  /*2910*/  @P0 STG.E desc[UR36][R10.64+0x4], R27 ;  /* 0x0000041b0a000986 */ /* 0x0007e2000c101924 */
[----:B------:R-:W-:Y:S05]  /*2920*/  @!P2 BRA `(.L_x_43) ;  /* 0x000000000004a947 */ /* 0x000fea0003800000 */
[----:B------:R4:W5:Y:S02]  /*2930*/  LDG.E.LTC128B R19, desc[UR36][R6.64+0x20] ;  /* 0x0000202406137981 */ /* 0x000964000c1e1920 */
.L_x_43:
[----:B------:R-:W-:Y:S05]  /*2940*/  BSYNC B1 ;  /* 0x0000000000017941 */ /* 0x000fea0003800000 */
.L_x_42:
[----:B-----5:R-:W-:Y:S01]  /*2950*/  LOP3.LUT R2, R19, 0xffffe000, RZ, 0xc0, !PT ;  /* 0xffffe00013027812 */ /* 0x020fe200078ec0ff */
[----:B------:R-:W-:Y:S01]  /*2960*/  BSSY B1, `(.L_x_44) ;  /* 0x0000009000017945 */ /* 0x000fe20003800000 */
[----:B------:R-:W-:-:S03]  /*2970*/  ISETP.GT.AND P0, PT, R0, 0x9, PT ;  /* 0x000000090000780c */ /* 0x000fc60003f04270 */
[----:B0-----:R-:W-:Y:S01]  /*2980*/  FMUL R13, R2, R155 ;  /* 0x0000009b020d7220 */ /* 0x001fe20000400000 */
[----:B------:R-:W-:-:S03]  /*2990*/  ISETP.GT.AND P3, PT, R3, RZ, P0 ;  /* 0x000000ff0300720c */ /* 0x000fc60000764270 */
[----:B------:R-:W-:-:S05]  /*29a0*/  FFMA R13, R28, R154, R13 ;  /* 0x0000009a1c0d7223 */ /* 0x000fca000000000d */
[----:B------:R-:W-:-:S05]  /*29b0*/  F2FP.TF32.F32.PACK_B R13, R13 ;  /* 0x0000000dff0d723e */ /* 0x000fca00024050ff */
[----:B------:R0:W-:Y:S01]  /*29c0*/  @P2 STG.E desc[UR36][R4.64+0x20], R13 ;  /* 0x0000200d04002986 */ /* 0x0001e2000c101924 */
[----:B------:R-:W-:Y:S05]  /*29d0*/  @!P3 BRA `(.L_x_45) ;  /* 0x000000000004b947 */ /* 0x000fea0003800000 */
[----:B------:R0:W5:Y:S02]  /*29e0*/  LDG.E.LTC128B R19, desc[UR36][R6.64+0x24] ;  /* 0x0000242406137981 */ /* 0x000164000c1e1920 */
.L_x_45:
[----:B------:R-:W-:Y:S05]  /*29f0*/  BSYNC B1 ;  /* 0x0000000000017941 */ /* 0x000fea0003800000 */
.L_x_44:
[----:B-----5:R-:W-:Y:S01]  /*2a00*/  LOP3.LUT R2, R19, 0xffffe000, RZ, 0xc0, !PT ;  /* 0xffffe00013027812 */ /* 0x020fe200078ec0ff */
[----:B------:R-:W-:Y:S01]  /*2a10*/  BSSY B1, `(.L_x_46) ;  /* 0x0000008000017945 */ /* 0x000fe20003800000 */
[----:B------:R-:W-:-:S03]  /*2a20*/  ISETP.GT.AND P1, PT, R3, 0x8, P1 ;  /* 0x000000080300780c */ /* 0x000fc60000f24270 */
[----:B------:R-:W-:-:S04]  /*2a30*/  FMUL R2, R2, R155 ;  /* 0x0000009b02027220 */ /* 0x000fc80000400000 */
[----:B------:R-:W-:-:S05]  /*2a40*/  FFMA R29, R29, R154, R2 ;  /* 0x0000009a1d1d7223 */ /* 0x000fca0000000002 */
[----:B------:R-:W-:-:S05]  /*2a50*/  F2FP.TF32.F32.PACK_B R29, R29 ;  /* 0x0000001dff1d723e */ /* 0x000fca00024050ff */
[----:B------:R0:W-:Y:S01]  /*2a60*/  @P3 STG.E desc[UR36][R4.64+0x24], R29 ;  /* 0x0000241d04003986 */ /* 0x0001e2000c101924 */
[----:B------:R-:W-:Y:S05]  /*2a70*/  @!P1 BRA `(.L_x_47) ;  /* 0x0000000000049947 */ /* 0x000fea0003800000 */
[----:B------:R0:W5:Y:S02]  /*2a80*/  LDG.E.LTC128B R19, desc[UR36][R8.64+0x20] ;  /* 0x0000202408137981 */ /* 0x000164000c1e1920 */
.L_x_47:
[----:B------:R-:W-:Y:S05]  /*2a90*/  BSYNC B1 ;  /* 0x0000000000017941 */ /* 0x000fea0003800000 */
.L_x_46:
[----:B-----5:R-:W-:Y:S01]  /*2aa0*/  LOP3.LUT R2, R19, 0xffffe000, RZ, 0xc0, !PT ;  /* 0xffffe00013027812 */ /* 0x020fe200078ec0ff */
[----:B------:R-:W-:Y:S01]  /*2ab0*/  BSSY B1, `(.L_x_48) ;  /* 0x0000008000017945 */ /* 0x000fe20003800000 */
[----:B------:R-:W-:-:S03]  /*2ac0*/  ISETP.GT.AND P0, PT, R3, 0x8, P0 ;  /* 0x000000080300780c */ /* 0x000fc60000704270 */
[----:B0-----:R-:W-:-:S04]  /*2ad0*/  FMUL R13, R2, R155 ;  /* 0x0000009b020d7220 */ /* 0x001fc80000400000 */
[----:B------:R-:W-:-:S05]  /*2ae0*/  FFMA R13, R30, R154, R13 ;  /* 0x0000009a1e0d7223 */ /* 0x000fca000000000d */
[----:B------:R-:W-:-:S05]  /*2af0*/  F2FP.TF32.F32.PACK_B R13, R13 ;  /* 0x0000000dff0d723e */ /* 0x000fca00024050ff */
[----:B------:R0:W-:Y:S01]  /*2b00*/  @P1 STG.E desc[UR36][R10.64+0x20], R13 ;  /* 0x0000200d0a001986 */ /* 0x0001e2000c101924 */
[----:B------:R-:W-:Y:S05]  /*2b10*/  @!P0 BRA `(.L_x_49) ;  /* 0x0000000000048947 */ /* 0x000fea0003800000 */
[----:B------:R0:W5:Y:S02]  /*2b20*/  LDG.E.LTC128B R19, desc[UR36][R8.64+0x24] ;  /* 0x0000242408137981 */ /* 0x000164000c1e1920 */
.L_x_49:
[----:B------:R-:W-:Y:S05]  /*2b30*/  BSYNC B1 ;  /* 0x0000000000017941 */ /* 0x000fea0003800000 */
.L_x_48:
        /* <DEDUP_REMOVED lines=10> */
.L_x_51:
[----:B------:R-:W-:Y:S05]  /*2be0*/  BSYNC B1 ;  /* 0x0000000000017941 */ /* 0x000fea0003800000 */
.L_x_50:
        /* <DEDUP_REMOVED lines=10> */
.L_x_53:
[----:B------:R-:W-:Y:S05]  /*2c90*/  BSYNC B1 ;  /* 0x0000000000017941 */ /* 0x000fea0003800000 */
.L_x_52:
        /* <DEDUP_REMOVED lines=9> */
.L_x_55:
[----:B------:R-:W-:Y:S05]  /*2d30*/  BSYNC B1 ;  /* 0x0000000000017941 */ /* 0x000fea0003800000 */
.L_x_54:
        /* <DEDUP_REMOVED lines=9> */
.L_x_57:
[----:B------:R-:W-:Y:S05]  /*2dd0*/  BSYNC B1 ;  /* 0x0000000000017941 */ /* 0x000fea0003800000 */
.L_x_56:
        /* <DEDUP_REMOVED lines=10> */
.L_x_59:
[----:B------:R-:W-:Y:S05]  /*2e80*/  BSYNC B1 ;  /* 0x0000000000017941 */ /* 0x000fea0003800000 */
.L_x_58:
        /* <DEDUP_REMOVED lines=10> */
.L_x_61:
[----:B------:R-:W-:Y:S05]  /*2f30*/  BSYNC B1 ;  /* 0x0000000000017941 */ /* 0x000fea0003800000 */
.L_x_60:
        /* <DEDUP_REMOVED lines=9> */
.L_x_63:
[----:B------:R-:W-:Y:S05]  /*2fd0*/  BSYNC B1 ;  /* 0x0000000000017941 */ /* 0x000fea0003800000 */
.L_x_62:
        /* <DEDUP_REMOVED lines=9> */
.L_x_65:
[----:B------:R-:W-:Y:S05]  /*3070*/  BSYNC B1 ;  /* 0x0000000000017941 */ /* 0x000fea0003800000 */
.L_x_64:
        /* <DEDUP_REMOVED lines=10> */
.L_x_67:
[----:B------:R-:W-:Y:S05]  /*3120*/  BSYNC B1 ;  /* 0x0000000000017941 */ /* 0x000fea0003800000 */
.L_x_66:
        /* <DEDUP_REMOVED lines=10> */
.L_x_69:
[----:B------:R-:W-:Y:S05]  /*31d0*/  BSYNC B1 ;  /* 0x0000000000017941 */ /* 0x000fea0003800000 */
.L_x_68:
        /* <DEDUP_REMOVED lines=9> */
.L_x_71:
[----:B------:R-:W-:Y:S05]  /*3270*/  BSYNC B1 ;  /* 0x0000000000017941 */ /* 0x000fea0003800000 */
.L_x_70:
        /* <DEDUP_REMOVED lines=9> */
.L_x_73:
[----:B------:R-:W-:Y:S05]  /*3310*/  BSYNC B1 ;  /* 0x0000000000017941 */ /* 0x000fea0003800000 */
.L_x_72:
        /* <DEDUP_REMOVED lines=10> */
.L_x_75:
[----:B------:R-:W-:Y:S05]  /*33c0*/  BSYNC B1 ;  /* 0x0000000000017941 */ /* 0x000fea0003800000 */
.L_x_74:
        /* <DEDUP_REMOVED lines=10> */
.L_x_77:
[----:B------:R-:W-:Y:S05]  /*3470*/  BSYNC B1 ;  /* 0x0000000000017941 */ /* 0x000fea0003800000 */
.L_x_76:
        /* <DEDUP_REMOVED lines=9> */
.L_x_79:
[----:B------:R-:W-:Y:S05]  /*3510*/  BSYNC B1 ;  /* 0x0000000000017941 */ /* 0x000fea0003800000 */
.L_x_78:
        /* <DEDUP_REMOVED lines=9> */
.L_x_81:
[----:B------:R-:W-:Y:S05]  /*35b0*/  BSYNC B1 ;  /* 0x0000000000017941 */ /* 0x000fea0003800000 */
.L_x_80:
        /* <DEDUP_REMOVED lines=10> */
.L_x_83:
[----:B------:R-:W-:Y:S05]  /*3660*/  BSYNC B1 ;  /* 0x0000000000017941 */ /* 0x000fea0003800000 */
.L_x_82:
        /* <DEDUP_REMOVED lines=10> */
.L_x_85:
[----:B------:R-:W-:Y:S05]  /*3710*/  BSYNC B1 ;  /* 0x0000000000017941 */ /* 0x000fea0003800000 */
.L_x_84:
        /* <DEDUP_REMOVED lines=9> */
.L_x_87:
[----:B------:R-:W-:Y:S05]  /*37b0*/  BSYNC B1 ;  /* 0x0000000000017941 */ /* 0x000fea0003800000 */
.L_x_86:
        /* <DEDUP_REMOVED lines=9> */
.L_x_89:
[----:B------:R-:W-:Y:S05]  /*3850*/  BSYNC B1 ;  /* 0x0000000000017941 */ /* 0x000fea0003800000 */
.L_x_88:
        /* <DEDUP_REMOVED lines=10> */
.L_x_91:
[----:B------:R-:W-:Y:S05]  /*3900*/  BSYNC B1 ;  /* 0x0000000000017941 */ /* 0x000fea0003800000 */
.L_x_90:
        /* <DEDUP_REMOVED lines=10> */
.L_x_93:
[----:B------:R-:W-:Y:S05]  /*39b0*/  BSYNC B1 ;  /* 0x0000000000017941 */ /* 0x000fea0003800000 */
.L_x_92:
        /* <DEDUP_REMOVED lines=9> */
.L_x_95:
[----:B------:R-:W-:Y:S05]  /*3a50*/  BSYNC B1 ;  /* 0x0000000000017941 */ /* 0x000fea0003800000 */
.L_x_94:
        /* <DEDUP_REMOVED lines=9> */
.L_x_97:
[----:B------:R-:W-:Y:S05]  /*3af0*/  BSYNC B1 ;  /* 0x0000000000017941 */ /* 0x000fea0003800000 */
.L_x_96:
        /* <DEDUP_REMOVED lines=10> */
.L_x_99:
[----:B------:R-:W-:Y:S05]  /*3ba0*/  BSYNC B1 ;  /* 0x0000000000017941 */ /* 0x000fea0003800000 */
.L_x_98:
        /* <DEDUP_REMOVED lines=10> */
.L_x_101:
[----:B------:R-:W-:Y:S05]  /*3c50*/  BSYNC B1 ;  /* 0x0000000000017941 */ /* 0x000fea0003800000 */
.L_x_100:
        /* <DEDUP_REMOVED lines=9> */
.L_x_103:
[----:B------:R-:W-:Y:S05]  /*3cf0*/  BSYNC B1 ;  /* 0x0000000000017941 */ /* 0x000fea0003800000 */
.L_x_102:
        /* <DEDUP_REMOVED lines=9> */
.L_x_105:
[----:B------:R-:W-:Y:S05]  /*3d90*/  BSYNC B1 ;  /* 0x0000000000017941 */ /* 0x000fea0003800000 */
.L_x_104:
        /* <DEDUP_REMOVED lines=10> */
.L_x_107:
[----:B------:R-:W-:Y:S05]  /*3e40*/  BSYNC B1 ;  /* 0x0000000000017941 */ /* 0x000fea0003800000 */
.L_x_106:
        /* <DEDUP_REMOVED lines=10> */
.L_x_109:
[----:B------:R-:W-:Y:S05]  /*3ef0*/  BSYNC B1 ;  /* 0x0000000000017941 */ /* 0x000fea0003800000 */
.L_x_108:
        /* <DEDUP_REMOVED lines=9> */
.L_x_111:
[----:B------:R-:W-:Y:S05]  /*3f90*/  BSYNC B1 ;  /* 0x0000000000017941 */ /* 0x000fea0003800000 */
.L_x_110:
        /* <DEDUP_REMOVED lines=9> */
.L_x_113:
[----:B------:R-:W-:Y:S05]  /*4030*/  BSYNC B1 ;  /* 0x0000000000017941 */ /* 0x000fea0003800000 */
.L_x_112:
        /* <DEDUP_REMOVED lines=10> */
.L_x_115:
[----:B------:R-:W-:Y:S05]  /*40e0*/  BSYNC B1 ;  /* 0x0000000000017941 */ /* 0x000fea0003800000 */
.L_x_114:
        /* <DEDUP_REMOVED lines=10> */
.L_x_117:
[----:B------:R-:W-:Y:S05]  /*4190*/  BSYNC B1 ;  /* 0x0000000000017941 */ /* 0x000fea0003800000 */
.L_x_116:
        /* <DEDUP_REMOVED lines=9> */
.L_x_119:
[----:B------:R-:W-:Y:S05]  /*4230*/  BSYNC B1 ;  /* 0x0000000000017941 */ /* 0x000fea0003800000 */
.L_x_118:
        /* <DEDUP_REMOVED lines=9> */
.L_x_121:
[----:B------:R-:W-:Y:S05]  /*42d0*/  BSYNC B1 ;  /* 0x0000000000017941 */ /* 0x000fea0003800000 */
.L_x_120:
        /* <DEDUP_REMOVED lines=10> */
.L_x_123:
[----:B------:R-:W-:Y:S05]  /*4380*/  BSYNC B1 ;  /* 0x0000000000017941 */ /* 0x000fea0003800000 */
.L_x_122:
        /* <DEDUP_REMOVED lines=10> */
.L_x_125:
[----:B------:R-:W-:Y:S05]  /*4430*/  BSYNC B1 ;  /* 0x0000000000017941 */ /* 0x000fea0003800000 */
.L_x_124:
        /* <DEDUP_REMOVED lines=9> */
.L_x_127:
[----:B------:R-:W-:Y:S05]  /*44d0*/  BSYNC B1 ;  /* 0x0000000000017941 */ /* 0x000fea0003800000 */
.L_x_126:
        /* <DEDUP_REMOVED lines=9> */
.L_x_129:
[----:B------:R-:W-:Y:S05]  /*4570*/  BSYNC B1 ;  /* 0x0000000000017941 */ /* 0x000fea0003800000 */
.L_x_128:
        /* <DEDUP_REMOVED lines=10> */
.L_x_131:
[----:B------:R-:W-:Y:S05]  /*4620*/  BSYNC B1 ;  /* 0x0000000000017941 */ /* 0x000fea0003800000 */
.L_x_130:
        /* <DEDUP_REMOVED lines=10> */
.L_x_133:
[----:B------:R-:W-:Y:S05]  /*46d0*/  BSYNC B1 ;  /* 0x0000000000017941 */ /* 0x000fea0003800000 */
.L_x_132:
        /* <DEDUP_REMOVED lines=9> */
.L_x_135:
[----:B------:R-:W-:Y:S05]  /*4770*/  BSYNC B1 ;  /* 0x0000000000017941 */ /* 0x000fea0003800000 */
.L_x_134:
        /* <DEDUP_REMOVED lines=9> */
.L_x_137:
[----:B------:R-:W-:Y:S05]  /*4810*/  BSYNC B1 ;  /* 0x0000000000017941 */ /* 0x000fea0003800000 */
.L_x_136:
        /* <DEDUP_REMOVED lines=10> */
.L_x_139:
[----:B------:R-:W-:Y:S05]  /*48c0*/  BSYNC B1 ;  /* 0x0000000000017941 */ /* 0x000fea0003800000 */
.L_x_138:
        /* <DEDUP_REMOVED lines=10> */
.L_x_141:
[----:B------:R-:W-:Y:S05]  /*4970*/  BSYNC B1 ;  /* 0x0000000000017941 */ /* 0x000fea0003800000 */
.L_x_140:
        /* <DEDUP_REMOVED lines=9> */
.L_x_143:
[----:B------:R-:W-:Y:S05]  /*4a10*/  BSYNC B1 ;  /* 0x0000000000017941 */ /* 0x000fea0003800000 */
.L_x_142:
        /* <DEDUP_REMOVED lines=9> */
.L_x_145:
[----:B------:R-:W-:Y:S05]  /*4ab0*/  BSYNC B1 ;  /* 0x0000000000017941 */ /* 0x000fea0003800000 */
.L_x_144:
        /* <DEDUP_REMOVED lines=10> */
.L_x_147:
[----:B------:R-:W-:Y:S05]  /*4b60*/  BSYNC B1 ;  /* 0x0000000000017941 */ /* 0x000fea0003800000 */
.L_x_146:
        /* <DEDUP_REMOVED lines=10> */
.L_x_149:
[----:B------:R-:W-:Y:S05]  /*4c10*/  BSYNC B1 ;  /* 0x0000000000017941 */ /* 0x000fea0003800000 */
.L_x_148:
        /* <DEDUP_REMOVED lines=9> */
.L_x_151:
[----:B------:R-:W-:Y:S05]  /*4cb0*/  BSYNC B1 ;  /* 0x0000000000017941 */ /* 0x000fea0003800000 */
.L_x_150:
        /* <DEDUP_REMOVED lines=9> */
.L_x_153:
[----:B------:R-:W-:Y:S05]  /*4d50*/  BSYNC B1 ;  /* 0x0000000000017941 */ /* 0x000fea0003800000 */
.L_x_152:
        /* <DEDUP_REMOVED lines=10> */
.L_x_155:
[----:B------:R-:W-:Y:S05]  /*4e00*/  BSYNC B1 ;  /* 0x0000000000017941 */ /* 0x000fea0003800000 */
.L_x_154:
        /* <DEDUP_REMOVED lines=10> */
.L_x_157:
[----:B------:R-:W-:Y:S05]  /*4eb0*/  BSYNC B1 ;  /* 0x0000000000017941 */ /* 0x000fea0003800000 */
.L_x_156:
        /* <DEDUP_REMOVED lines=9> */
.L_x_159:
[----:B------:R-:W-:Y:S05]  /*4f50*/  BSYNC B1 ;  /* 0x0000000000017941 */ /* 0x000fea0003800000 */
.L_x_158:
        /* <DEDUP_REMOVED lines=9> */
.L_x_161:
[----:B------:R-:W-:Y:S05]  /*4ff0*/  BSYNC B1 ;  /* 0x0000000000017941 */ /* 0x000fea0003800000 */
.L_x_160:
        /* <DEDUP_REMOVED lines=10> */
.L_x_163:
[----:B------:R-:W-:Y:S05]  /*50a0*/  BSYNC B1 ;  /* 0x0000000000017941 */ /* 0x000fea0003800000 */
.L_x_162:
        /* <DEDUP_REMOVED lines=10> */
.L_x_165:
[----:B------:R-:W-:Y:S05]  /*5150*/  BSYNC B1 ;  /* 0x0000000000017941 */ /* 0x000fea0003800000 */
.L_x_164:
        /* <DEDUP_REMOVED lines=9> */
.L_x_167:
[----:B------:R-:W-:Y:S05]  /*51f0*/  BSYNC B1 ;  /* 0x0000000000017941 */ /* 0x000fea0003800000 */
.L_x_166:
        /* <DEDUP_REMOVED lines=9> */
.L_x_169:
[----:B------:R-:W-:Y:S05]  /*5290*/  BSYNC B1 ;  /* 0x0000000000017941 */ /* 0x000fea0003800000 */
.L_x_168:
        /* <DEDUP_REMOVED lines=10> */
.L_x_171:
[----:B------:R-:W-:Y:S05]  /*5340*/  BSYNC B1 ;  /* 0x0000000000017941 */ /* 0x000fea0003800000 */
.L_x_170:
        /* <DEDUP_REMOVED lines=10> */
.L_x_173:
[----:B------:R-:W-:Y:S05]  /*53f0*/  BSYNC B1 ;  /* 0x0000000000017941 */ /* 0x000fea0003800000 */
.L_x_172:
        /* <DEDUP_REMOVED lines=9> */
.L_x_175:
[----:B------:R-:W-:Y:S05]  /*5490*/  BSYNC B1 ;  /* 0x0000000000017941 */ /* 0x000fea0003800000 */
.L_x_174:
        /* <DEDUP_REMOVED lines=9> */
.L_x_177:
[----:B------:R-:W-:Y:S05]  /*5530*/  BSYNC B1 ;  /* 0x0000000000017941 */ /* 0x000fea0003800000 */
.L_x_176:
        /* <DEDUP_REMOVED lines=10> */
.L_x_179:
[----:B------:R-:W-:Y:S05]  /*55e0*/  BSYNC B1 ;  /* 0x0000000000017941 */ /* 0x000fea0003800000 */
.L_x_178:
        /* <DEDUP_REMOVED lines=10> */
.L_x_181:
[----:B------:R-:W-:Y:S05]  /*5690*/  BSYNC B1 ;  /* 0x0000000000017941 */ /* 0x000fea0003800000 */
.L_x_180:
        /* <DEDUP_REMOVED lines=9> */
.L_x_183:
[----:B------:R-:W-:Y:S05]  /*5730*/  BSYNC B1 ;  /* 0x0000000000017941 */ /* 0x000fea0003800000 */
.L_x_182:
        /* <DEDUP_REMOVED lines=9> */
.L_x_185:
[----:B------:R-:W-:Y:S05]  /*57d0*/  BSYNC B1 ;  /* 0x0000000000017941 */ /* 0x000fea0003800000 */
.L_x_184:
        /* <DEDUP_REMOVED lines=10> */
.L_x_187:
[----:B------:R-:W-:Y:S05]  /*5880*/  BSYNC B1 ;  /* 0x0000000000017941 */ /* 0x000fea0003800000 */
.L_x_186:
        /* <DEDUP_REMOVED lines=10> */
.L_x_189:
[----:B------:R-:W-:Y:S05]  /*5930*/  BSYNC B1 ;  /* 0x0000000000017941 */ /* 0x000fea0003800000 */
.L_x_188:
        /* <DEDUP_REMOVED lines=9> */
.L_x_191:
[----:B------:R-:W-:Y:S05]  /*59d0*/  BSYNC B1 ;  /* 0x0000000000017941 */ /* 0x000fea0003800000 */
.L_x_190:
        /* <DEDUP_REMOVED lines=9> */
.L_x_193:
[----:B------:R-:W-:Y:S05]  /*5a70*/  BSYNC B1 ;  /* 0x0000000000017941 */ /* 0x000fea0003800000 */
.L_x_192:
        /* <DEDUP_REMOVED lines=10> */
.L_x_195:
[----:B------:R-:W-:Y:S05]  /*5b20*/  BSYNC B1 ;  /* 0x0000000000017941 */ /* 0x000fea0003800000 */
.L_x_194:
        /* <DEDUP_REMOVED lines=10> */
.L_x_197:
[----:B------:R-:W-:Y:S05]  /*5bd0*/  BSYNC B1 ;  /* 0x0000000000017941 */ /* 0x000fea0003800000 */
.L_x_196:
        /* <DEDUP_REMOVED lines=9> */
.L_x_199:
[----:B------:R-:W-:Y:S05]  /*5c70*/  BSYNC B1 ;  /* 0x0000000000017941 */ /* 0x000fea0003800000 */
.L_x_198:
        /* <DEDUP_REMOVED lines=9> */
.L_x_201:
[----:B------:R-:W-:Y:S05]  /*5d10*/  BSYNC B1 ;  /* 0x0000000000017941 */ /* 0x000fea0003800000 */
.L_x_200:
        /* <DEDUP_REMOVED lines=10> */
.L_x_203:
[----:B------:R-:W-:Y:S05]  /*5dc0*/  BSYNC B1 ;  /* 0x0000000000017941 */ /* 0x000fea0003800000 */
.L_x_202:
        /* <DEDUP_REMOVED lines=10> */
.L_x_205:
[----:B------:R-:W-:Y:S05]  /*5e70*/  BSYNC B1 ;  /* 0x0000000000017941 */ /* 0x000fea0003800000 */
.L_x_204:
        /* <DEDUP_REMOVED lines=9> */
.L_x_207:
[----:B------:R-:W-:Y:S05]  /*5f10*/  BSYNC B1 ;  /* 0x0000000000017941 */ /* 0x000fea0003800000 */
.L_x_206:
        /* <DEDUP_REMOVED lines=9> */
.L_x_209:
[----:B------:R-:W-:Y:S05]  /*5fb0*/  BSYNC B1 ;  /* 0x0000000000017941 */ /* 0x000fea0003800000 */
.L_x_208:
        /* <DEDUP_REMOVED lines=10> */
.L_x_211:
[----:B------:R-:W-:Y:S05]  /*6060*/  BSYNC B1 ;  /* 0x0000000000017941 */ /* 0x000fea0003800000 */
.L_x_210:
        /* <DEDUP_REMOVED lines=10> */
.L_x_213:
[----:B------:R-:W-:Y:S05]  /*6110*/  BSYNC B1 ;  /* 0x0000000000017941 */ /* 0x000fea0003800000 */
.L_x_212:
        /* <DEDUP_REMOVED lines=9> */
.L_x_215:
[----:B------:R-:W-:Y:S05]  /*61b0*/  BSYNC B1 ;  /* 0x0000000000017941 */ /* 0x000fea0003800000 */
.L_x_214:
        /* <DEDUP_REMOVED lines=9> */
.L_x_217:
[----:B------:R-:W-:Y:S05]  /*6250*/  BSYNC B1 ;  /* 0x0000000000017941 */ /* 0x000fea0003800000 */
.L_x_216:
        /* <DEDUP_REMOVED lines=10> */
.L_x_219:
[----:B------:R-:W-:Y:S05]  /*6300*/  BSYNC B1 ;  /* 0x0000000000017941 */ /* 0x000fea0003800000 */
.L_x_218:
        /* <DEDUP_REMOVED lines=10> */
.L_x_221:
[----:B------:R-:W-:Y:S05]  /*63b0*/  BSYNC B1 ;  /* 0x0000000000017941 */ /* 0x000fea0003800000 */
.L_x_220:
        /* <DEDUP_REMOVED lines=9> */
.L_x_223:
[----:B------:R-:W-:Y:S05]  /*6450*/  BSYNC B1 ;  /* 0x0000000000017941 */ /* 0x000fea0003800000 */
.L_x_222:
        /* <DEDUP_REMOVED lines=9> */
.L_x_225:
[----:B------:R-:W-:Y:S05]  /*64f0*/  BSYNC B1 ;  /* 0x0000000000017941 */ /* 0x000fea0003800000 */
.L_x_224:
        /* <DEDUP_REMOVED lines=10> */
.L_x_227:
[----:B------:R-:W-:Y:S05]  /*65a0*/  BSYNC B1 ;  /* 0x0000000000017941 */ /* 0x000fea0003800000 */
.L_x_226:
        /* <DEDUP_REMOVED lines=10> */
.L_x_229:
[----:B------:R-:W-:Y:S05]  /*6650*/  BSYNC B1 ;  /* 0x0000000000017941 */ /* 0x000fea0003800000 */
.L_x_228:
        /* <DEDUP_REMOVED lines=9> */
.L_x_231:
[----:B------:R-:W-:Y:S05]  /*66f0*/  BSYNC B1 ;  /* 0x0000000000017941 */ /* 0x000fea0003800000 */
.L_x_230:
        /* <DEDUP_REMOVED lines=9> */
.L_x_233:
[----:B------:R-:W-:Y:S05]  /*6790*/  BSYNC B1 ;  /* 0x0000000000017941 */ /* 0x000fea0003800000 */
.L_x_232:
        /* <DEDUP_REMOVED lines=10> */
.L_x_235:
[----:B------:R-:W-:Y:S05]  /*6840*/  BSYNC B1 ;  /* 0x0000000000017941 */ /* 0x000fea0003800000 */
.L_x_234:
        /* <DEDUP_REMOVED lines=10> */
.L_x_237:
[----:B------:R-:W-:Y:S05]  /*68f0*/  BSYNC B1 ;  /* 0x0000000000017941 */ /* 0x000fea0003800000 */
.L_x_236:
        /* <DEDUP_REMOVED lines=9> */
.L_x_239:
[----:B------:R-:W-:Y:S05]  /*6990*/  BSYNC B1 ;  /* 0x0000000000017941 */ /* 0x000fea0003800000 */
.L_x_238:
        /* <DEDUP_REMOVED lines=9> */
.L_x_241:
[----:B------:R-:W-:Y:S05]  /*6a30*/  BSYNC B1 ;  /* 0x0000000000017941 */ /* 0x000fea0003800000 */
.L_x_240:
        /* <DEDUP_REMOVED lines=10> */
.L_x_243:
[----:B------:R-:W-:Y:S05]  /*6ae0*/  BSYNC B1 ;  /* 0x0000000000017941 */ /* 0x000fea0003800000 */
.L_x_242:
        /* <DEDUP_REMOVED lines=10> */
.L_x_245:
[----:B------:R-:W-:Y:S05]  /*6b90*/  BSYNC B1 ;  /* 0x0000000000017941 */ /* 0x000fea0003800000 */
.L_x_244:
        /* <DEDUP_REMOVED lines=9> */
.L_x_247:
[----:B------:R-:W-:Y:S05]  /*6c30*/  BSYNC B1 ;  /* 0x0000000000017941 */ /* 0x000fea0003800000 */
.L_x_246:
        /* <DEDUP_REMOVED lines=9> */
.L_x_249:
[----:B------:R-:W-:Y:S05]  /*6cd0*/  BSYNC B1 ;  /* 0x0000000000017941 */ /* 0x000fea0003800000 */
.L_x_248:
        /* <DEDUP_REMOVED lines=10> */
.L_x_251:
[----:B------:R-:W-:Y:S05]  /*6d80*/  BSYNC B1 ;  /* 0x0000000000017941 */ /* 0x000fea0003800000 */
.L_x_250:
        /* <DEDUP_REMOVED lines=10> */
.L_x_253:
[----:B------:R-:W-:Y:S05]  /*6e30*/  BSYNC B1 ;  /* 0x0000000000017941 */ /* 0x000fea0003800000 */
.L_x_252:
        /* <DEDUP_REMOVED lines=9> */
.L_x_255:
[----:B------:R-:W-:Y:S05]  /*6ed0*/  BSYNC B1 ;  /* 0x0000000000017941 */ /* 0x000fea0003800000 */
.L_x_254:
        /* <DEDUP_REMOVED lines=9> */
.L_x_257:
[----:B------:R-:W-:Y:S05]  /*6f70*/  BSYNC B1 ;  /* 0x0000000000017941 */ /* 0x000fea0003800000 */
.L_x_256:
        /* <DEDUP_REMOVED lines=10> */
.L_x_259:
[----:B------:R-:W-:Y:S05]  /*7020*/  BSYNC B1 ;  /* 0x0000000000017941 */ /* 0x000fea0003800000 */
.L_x_258:
        /* <DEDUP_REMOVED lines=10> */
.L_x_261:
[----:B------:R-:W-:Y:S05]  /*70d0*/  BSYNC B1 ;  /* 0x0000000000017941 */ /* 0x000fea0003800000 */
.L_x_260:
        /* <DEDUP_REMOVED lines=9> */
.L_x_263:
[----:B------:R-:W-:Y:S05]  /*7170*/  BSYNC B1 ;  /* 0x0000000000017941 */ /* 0x000fea0003800000 */
.L_x_262:
        /* <DEDUP_REMOVED lines=9> */
.L_x_265:
[----:B------:R-:W-:Y:S05]  /*7210*/  BSYNC B1 ;  /* 0x0000000000017941 */ /* 0x000fea0003800000 */
.L_x_264:
        /* <DEDUP_REMOVED lines=10> */
.L_x_267:
[----:B------:R-:W-:Y:S05]  /*72c0*/  BSYNC B1 ;  /* 0x0000000000017941 */ /* 0x000fea0003800000 */
.L_x_266:
        /* <DEDUP_REMOVED lines=10> */
.L_x_269:
[----:B------:R-:W-:Y:S05]  /*7370*/  BSYNC B1 ;  /* 0x0000000000017941 */ /* 0x000fea0003800000 */
.L_x_268:
        /* <DEDUP_REMOVED lines=9> */
.L_x_271:
[----:B------:R-:W-:Y:S05]  /*7410*/  BSYNC B1 ;  /* 0x0000000000017941 */ /* 0x000fea0003800000 */
.L_x_270:
        /* <DEDUP_REMOVED lines=9> */
.L_x_273:
[----:B------:R-:W-:Y:S05]  /*74b0*/  BSYNC B1 ;  /* 0x0000000000017941 */ /* 0x000fea0003800000 */
.L_x_272:
        /* <DEDUP_REMOVED lines=10> */
.L_x_275:
[----:B------:R-:W-:Y:S05]  /*7560*/  BSYNC B1 ;  /* 0x0000000000017941 */ /* 0x000fea0003800000 */
.L_x_274:
        /* <DEDUP_REMOVED lines=10> */
.L_x_277:
[----:B------:R-:W-:Y:S05]  /*7610*/  BSYNC B1 ;  /* 0x0000000000017941 */ /* 0x000fea0003800000 */
.L_x_276:
        /* <DEDUP_REMOVED lines=9> */
.L_x_279:
[----:B------:R-:W-:Y:S05]  /*76b0*/  BSYNC B1 ;  /* 0x0000000000017941 */ /* 0x000fea0003800000 */
.L_x_278:
        /* <DEDUP_REMOVED lines=9> */
.L_x_281:
[----:B------:R-:W-:Y:S05]  /*7750*/  BSYNC B1 ;  /* 0x0000000000017941 */ /* 0x000fea0003800000 */
.L_x_280:
        /* <DEDUP_REMOVED lines=10> */
.L_x_283:
[----:B------:R-:W-:Y:S05]  /*7800*/  BSYNC B1 ;  /* 0x0000000000017941 */ /* 0x000fea0003800000 */
.L_x_282:
        /* <DEDUP_REMOVED lines=10> */
.L_x_285:
[----:B------:R-:W-:Y:S05]  /*78b0*/  BSYNC B1 ;  /* 0x0000000000017941 */ /* 0x000fea0003800000 */
.L_x_284:
        /* <DEDUP_REMOVED lines=9> */
.L_x_287:
[----:B------:R-:W-:Y:S05]  /*7950*/  BSYNC B1 ;  /* 0x0000000000017941 */ /* 0x000fea0003800000 */
.L_x_286:
[----:B-----5:R-:W-:Y:S01]  /*7960*/  LOP3.LUT R0, R19, 0xffffe000, RZ, 0xc0, !PT ;  /* 0xffffe00013007812 */ /* 0x020fe200078ec0ff */
[----:B0-----:R-:W-:Y:S01]  /*7970*/  @P1 IMAD.MOV.U32 R4, RZ, RZ, R10 ;  /* 0x000000ffff041224 */ /* 0x001fe200078e000a */
[----:B------:R-:W-:Y:S01]  /*7980*/  ISETP.GT.AND P0, PT, R3, 0x8, P0 ;  /* 0x000000080300780c */ /* 0x000fe20000704270 */
[----:B------:R-:W-:Y:S02]  /*7990*/  BSSY B1, `(.L_x_288) ;  /* 0x0000008000017945 */ /* 0x000fe40003800000 */
[----:B------:R-:W-:-:S04]  /*79a0*/  FMUL R5, R0, R155 ;  /* 0x0000009b00057220 */ /* 0x000fc80000400000 */
[----:B-1--4-:R-:W-:Y:S01]  /*79b0*/  FFMA R7, R150, R154, R5 ;  /* 0x0000009a96077223 */ /* 0x012fe20000000005 */
[----:B------:R-:W-:-:S04]  /*79c0*/  @P1 IMAD.MOV.U32 R5, RZ, RZ, R11 ;  /* 0x000000ffff051224 */ /* 0x000fc800078e000b */
[----:B------:R-:W-:-:S05]  /*79d0*/  F2FP.TF32.F32.PACK_B R7, R7 ;  /* 0x00000007ff07723e */ /* 0x000fca00024050ff */
[----:B------:R0:W-:Y:S01]  /*79e0*/  @P1 STG.E desc[UR36][R4.64+0x3e0], R7 ;  /* 0x0003e00704001986 */ /* 0x0001e2000c101924 */
[----:B------:R-:W-:Y:S05]  /*79f0*/  @!P0 BRA `(.L_x_289) ;  /* 0x0000000000048947 */ /* 0x000fea0003800000 */
[----:B------:R1:W5:Y:S02]  /*7a00*/  LDG.E.LTC128B R19, desc[UR36][R8.64+0x3e4] ;  /* 0x0003e42408137981 */ /* 0x000364000c1e1920 */
.L_x_289:
[----:B------:R-:W-:Y:S05]  /*7a10*/  BSYNC B1 ;  /* 0x0000000000017941 */ /* 0x000fea0003800000 */
.L_x_288:
[----:B------:R-:W-:Y:S05]  /*7a20*/  @!P0 BRA `(.L_x_290) ;  /* 0x0000002400488947 */ /* 0x000fea0003800000 */
[----:B-----5:R-:W-:-:S05]  /*7a30*/  LOP3.LUT R0, R19, 0xffffe000, RZ, 0xc0, !PT ;  /* 0xffffe00013007812 */ /* 0x020fca00078ec0ff */
[----:B------:R-:W-:-:S04]  /*7a40*/  FMUL R0, R0, R155 ;  /* 0x0000009b00007220 */ /* 0x000fc80000400000 */
[----:B------:R-:W-:-:S05]  /*7a50*/  FFMA R151, R151, R154, R0 ;  /* 0x0000009a97977223 */ /* 0x000fca0000000000 */
[----:B------:R-:W-:-:S05]  /*7a60*/  F2FP.TF32.F32.PACK_B R151, R151 ;  /* 0x00000097ff97723e */ /* 0x000fca00024050ff */
[----:B------:R4:W-:Y:S01]  /*7a70*/  STG.E desc[UR36][R10.64+0x3e4], R151 ;  /* 0x0003e4970a007986 */ /* 0x0009e2000c101924 */
[----:B------:R-:W-:Y:S05]  /*7a80*/  BRA `(.L_x_290) ;  /* 0x0000002400307947 */ /* 0x000fea0003800000 */
.L_x_37:
[----:B------:R-:W-:Y:S01]  /*7a90*/  ISETP.GT.AND P3, PT, R0, 0x1, PT ;  /* 0x000000010000780c */ /* 0x000fe20003f64270 */
[----:B------:R-:W-:Y:S01]  /*7aa0*/  ULDC.64 UR4, c[0x0][0x5c0] ;  /* 0x0001700000047ab9 */ /* 0x000fe20000000a00 */
[-C--:B------:R-:W-:Y:S01]  /*7ab0*/  FMUL R9, R24, R154.reuse ;  /* 0x0000009a18097220 */ /* 0x080fe20000400000 */
[C---:B------:R-:W-:Y:S01]  /*7ac0*/  LEA R4, P4, R168.reuse, UR4, 0x2 ;  /* 0x00000004a8047c11 */ /* 0x040fe2000f8810ff */
[-C--:B------:R-:W-:Y:S01]  /*7ad0*/  FMUL R25, R25, R154.reuse ;  /* 0x0000009a19197220 */ /* 0x080fe20000400000 */
[----:B------:R-:W-:Y:S01]  /*7ae0*/  ISETP.GT.AND P0, PT, R3, RZ, P3 ;  /* 0x000000ff0300720c */ /* 0x000fe20001f04270 */
[-C--:B------:R-:W-:Y:S01]  /*7af0*/  FMUL R27, R27, R154.reuse ;  /* 0x0000009a1b1b7220 */ /* 0x080fe20000400000 */
[----:B------:R-:W-:Y:S01]  /*7b00*/  LEA.HI.X R5, R168, UR5, R179, 0x2, P4 ;  /* 0x00000005a8057c11 */ /* 0x000fe2000a0f14b3 */
[-C--:B------:R-:W-:Y:S01]  /*7b10*/  FMUL R29, R29, R154.reuse ;  /* 0x0000009a1d1d7220 */ /* 0x080fe20000400000 */
[----:B------:R-:W-:Y:S01]  /*7b20*/  F2FP.TF32.F32.PACK_B R9, R9 ;  /* 0x00000009ff09723e */ /* 0x000fe200024050ff */
[-C--:B------:R-:W-:Y:S01]  /*7b30*/  FMUL R31, R31, R154.reuse ;  /* 0x0000009a1f1f7220 */ /* 0x080fe20000400000 */
[----:B------:R-:W-:Y:S01]  /*7b40*/  F2FP.TF32.F32.PACK_B R25, R25 ;  /* 0x00000019ff19723e */ /* 0x000fe200024050ff */
[----:B------:R-:W-:Y:S01]  /*7b50*/  FMUL R13, R32, R154 ;  /* 0x0000009a200d7220 */ /* 0x000fe20000400000 */
[C---:B------:R-:W-:Y:S01]  /*7b60*/  SHF.L.U64.HI R7, R10.reuse, 0x5, R11 ;  /* 0x000000050a077819 */ /* 0x040fe2000001020b */
[----:B------:R0:W-:Y:S01]  /*7b70*/  @P2 STG.E desc[UR36][R4.64], R9 ;  /* 0x0000000904002986 */ /* 0x0001e2000c101924 */
[----:B------:R-:W-:Y:S01]  /*7b80*/  LEA R6, P4, R10, R4, 0x5 ;  /* 0x000000040a067211 */ /* 0x000fe200078828ff */
[-C--:B------:R-:W-:Y:S01]  /*7b90*/  FMUL R11, R26, R154.reuse ;  /* 0x0000009a1a0b7220 */ /* 0x080fe20000400000 */
[----:B------:R-:W-:Y:S01]  /*7ba0*/  ISETP.GT.AND P1, PT, R3, 0x8, P1 ;  /* 0x000000080300780c */ /* 0x000fe20000f24270 */
[----:B------:R-:W-:Y:S01]  /*7bb0*/  @P0 STG.E desc[UR36][R4.64+0x4], R25 ;  /* 0x0000041904000986 */ /* 0x000fe2000c101924 */
[C---:B------:R-:W-:Y:S01]  /*7bc0*/  ISETP.GT.AND P2, PT, R0.reuse, 0x8, PT ;  /* 0x000000080000780c */ /* 0x040fe20003f44270 */
[----:B------:R-:W-:Y:S01]  /*7bd0*/  IMAD.X R7, R7, 0x1, R5, P4 ;  /* 0x0000000107077824 */ /* 0x000fe200020e0605 */
[----:B------:R-:W-:Y:S01]  /*7be0*/  ISETP.GT.AND P3, PT, R3, 0x8, P3 ;  /* 0x000000080300780c */ /* 0x000fe20001f64270 */
[-C--:B------:R-:W-:Y:S01]  /*7bf0*/  FMUL R33, R33, R154.reuse ;  /* 0x0000009a21217220 */ /* 0x080fe20000400000 */
[----:B------:R-:W-:Y:S01]  /*7c00*/  ISETP.GT.AND P0, PT, R0, 0x9, PT ;  /* 0x000000090000780c */ /* 0x000fe20003f04270 */
[-C--:B------:R-:W-:Y:S01]  /*7c10*/  FMUL R35, R35, R154.reuse ;  /* 0x0000009a23237220 */ /* 0x080fe20000400000 */
[C---:B------:R-:W-:Y:S01]  /*7c20*/  ISETP.GT.AND P5, PT, R3.reuse, RZ, P2 ;  /* 0x000000ff0300720c */ /* 0x040fe200017a4270 */
[-C--:B0-----:R-:W-:Y:S01]  /*7c30*/  FMUL R9, R28, R154.reuse ;  /* 0x0000009a1c097220 */ /* 0x081fe20000400000 */
[----:B------:R-:W-:Y:S01]  /*7c40*/  ISETP.GT.AND P4, PT, R3, RZ, P0 ;  /* 0x000000ff0300720c */ /* 0x000fe20000784270 */
[-C--:B------:R-:W-:Y:S01]  /*7c50*/  FMUL R37, R37, R154.reuse ;  /* 0x0000009a25257220 */ /* 0x080fe20000400000 */
[----:B------:R-:W-:Y:S01]  /*7c60*/  F2FP.TF32.F32.PACK_B R11, R11 ;  /* 0x0000000bff0b723e */ /* 0x000fe200024050ff */
[-C--:B------:R-:W-:Y:S01]  /*7c70*/  FMUL R39, R39, R154.reuse ;  /* 0x0000009a27277220 */ /* 0x080fe20000400000 */
[----:B------:R-:W-:Y:S01]  /*7c80*/  F2FP.TF32.F32.PACK_B R27, R27 ;  /* 0x0000001bff1b723e */ /* 0x000fe200024050ff */
[-C--:B------:R-:W-:Y:S01]  /*7c90*/  FMUL R41, R41, R154.reuse ;  /* 0x0000009a29297220 */ /* 0x080fe20000400000 */
[----:B------:R-:W-:Y:S01]  /*7ca0*/  F2FP.TF32.F32.PACK_B R9, R9 ;  /* 0x00000009ff09723e */ /* 0x000fe200024050ff */
[----:B------:R0:W-:Y:S01]  /*7cb0*/  @P1 STG.E desc[UR36][R6.64], R11 ;  /* 0x0000000b06001986 */ /* 0x0001e2000c101924 */
[----:B------:R-:W-:Y:S01]  /*7cc0*/  F2FP.TF32.F32.PACK_B R29, R29 ;  /* 0x0000001dff1d723e */ /* 0x000fe200024050ff */
[-C--:B------:R-:W-:Y:S01]  /*7cd0*/  FMUL R43, R43, R154.reuse ;  /* 0x0000009a2b2b7220 */ /* 0x080fe20000400000 */
[C---:B------:R-:W-:Y:S01]  /*7ce0*/  ISETP.GT.AND P1, PT, R0.reuse, 0x10, PT ;  /* 0x000000100000780c */ /* 0x040fe20003f24270 */
[----:B------:R-:W-:Y:S01]  /*7cf0*/  @P3 STG.E desc[UR36][R6.64+0x4], R27 ;  /* 0x0000041b06003986 */ /* 0x000fe2000c101924 */
[----:B------:R-:W-:Y:S01]  /*7d00*/  ISETP.GT.AND P3, PT, R0, 0x11, PT ;  /* 0x000000110000780c */ /* 0x000fe20003f64270 */
[-C--:B------:R-:W-:Y:S01]  /*7d10*/  FMUL R45, R45, R154.reuse ;  /* 0x0000009a2d2d7220 */ /* 0x080fe20000400000 */
[C---:B------:R-:W-:Y:S01]  /*7d20*/  ISETP.GT.AND P2, PT, R3.reuse, 0x8, P2 ;  /* 0x000000080300780c */ /* 0x040fe20001744270 */
[----:B------:R1:W-:Y:S01]  /*7d30*/  @P5 STG.E desc[UR36][R4.64+0x20], R9 ;  /* 0x0000200904005986 */ /* 0x0003e2000c101924 */
[----:B------:R-:W-:Y:S01]  /*7d40*/  ISETP.GT.AND P0, PT, R3, 0x8, P0 ;  /* 0x000000080300780c */ /* 0x000fe20000704270 */
[-C--:B------:R-:W-:Y:S01]  /*7d50*/  FMUL R47, R47, R154.reuse ;  /* 0x0000009a2f2f7220 */ /* 0x080fe20000400000 */
[C---:B------:R-:W-:Y:S01]  /*7d60*/  ISETP.GT.AND P5, PT, R3.reuse, RZ, P1 ;  /* 0x000000ff0300720c */ /* 0x040fe20000fa4270 */
[----:B------:R-:W-:Y:S01]  /*7d70*/  @P4 STG.E desc[UR36][R4.64+0x24], R29 ;  /* 0x0000241d04004986 */ /* 0x000fe2000c101924 */
        /* <DEDUP_REMOVED lines=8> */
[-C--:B-1----:R-:W-:Y:S01]  /*7e00*/  FMUL R9, R34, R154.reuse ;  /* 0x0000009a22097220 */ /* 0x082fe20000400000 */
[----:B------:R-:W-:Y:S01]  /*7e10*/  F2FP.TF32.F32.PACK_B R33, R33 ;  /* 0x00000021ff21723e */ /* 0x000fe200024050ff */
[----:B------:R0:W-:Y:S01]  /*7e20*/  @P2 STG.E desc[UR36][R6.64+0x20], R11 ;  /* 0x0000200b06002986 */ /* 0x0001e2000c101924 */
[----:B------:R-:W-:Y:S01]  /*7e30*/  ISETP.GT.AND P1, PT, R3, 0x8, P1 ;  /* 0x000000080300780c */ /* 0x000fe20000f24270 */
[-C--:B------:R-:W-:Y:S01]  /*7e40*/  FMUL R55, R55, R154.reuse ;  /* 0x0000009a37377220 */ /* 0x080fe20000400000 */
[C---:B------:R-:W-:Y:S01]  /*7e50*/  ISETP.GT.AND P2, PT, R0.reuse, 0x19, PT ;  /* 0x000000190000780c */ /* 0x040fe20003f44270 */
[----:B------:R-:W-:Y:S01]  /*7e60*/  @P0 STG.E desc[UR36][R6.64+0x24], R31 ;  /* 0x0000241f06000986 */ /* 0x000fe2000c101924 */
[----:B------:R-:W-:Y:S01]  /*7e70*/  ISETP.GT.AND P0, PT, R0, 0x18, PT ;  /* 0x000000180000780c */ /* 0x000fe20003f04270 */
[-C--:B------:R-:W-:Y:S01]  /*7e80*/  FMUL R57, R57, R154.reuse ;  /* 0x0000009a39397220 */ /* 0x080fe20000400000 */
[----:B------:R-:W-:Y:S01]  /*7e90*/  F2FP.TF32.F32.PACK_B R9, R9 ;  /* 0x00000009ff09723e */ /* 0x000fe200024050ff */
[----:B------:R1:W-:Y:S01]  /*7ea0*/  @P5 STG.E desc[UR36][R4.64+0x40], R13 ;  /* 0x0000400d04005986 */ /* 0x0003e2000c101924 */
[----:B------:R-:W-:Y:S01]  /*7eb0*/  ISETP.GT.AND P5, PT, R3, RZ, P0 ;  /* 0x000000ff0300720c */ /* 0x000fe200007a4270 */
[-C--:B------:R-:W-:Y:S01]  /*7ec0*/  FMUL R59, R59, R154.reuse ;  /* 0x0000009a3b3b7220 */ /* 0x080fe20000400000 */
[----:B------:R-:W-:Y:S01]  /*7ed0*/  F2FP.TF32.F32.PACK_B R35, R35 ;  /* 0x00000023ff23723e */ /* 0x000fe200024050ff */
[----:B------:R-:W-:Y:S01]  /*7ee0*/  @P4 STG.E desc[UR36][R4.64+0x44], R33 ;  /* 0x0000442104004986 */ /* 0x000fe2000c101924 */
[C---:B------:R-:W-:Y:S01]  /*7ef0*/  ISETP.GT.AND P4, PT, R3.reuse, 0x8, P3 ;  /* 0x000000080300780c */ /* 0x040fe20001f84270 */
[-C--:B0-----:R-:W-:Y:S01]  /*7f00*/  FMUL R11, R36, R154.reuse ;  /* 0x0000009a240b7220 */ /* 0x081fe20000400000 */
[----:B------:R-:W-:Y:S01]  /*7f10*/  ISETP.GT.AND P3, PT, R3, RZ, P2 ;  /* 0x000000ff0300720c */ /* 0x000fe20001764270 */
[----:B------:R0:W-:Y:S01]  /*7f20*/  @P1 STG.E desc[UR36][R6.64+0x40], R9 ;  /* 0x0000400906001986 */ /* 0x0001e2000c101924 */
[----:B------:R-:W-:Y:S01]  /*7f30*/  F2FP.TF32.F32.PACK_B R37, R37 ;  /* 0x00000025ff25723e */ /* 0x000fe200024050ff */
[-C--:B------:R-:W-:Y:S01]  /*7f40*/  FMUL R61, R61, R154.reuse ;  /* 0x0000009a3d3d7220 */ /* 0x080fe20000400000 */
[----:B------:R-:W-:Y:S01]  /*7f50*/  F2FP.TF32.F32.PACK_B R11, R11 ;  /* 0x0000000bff0b723e */ /* 0x000fe200024050ff */
[-C--:B-1----:R-:W-:Y:S01]  /*7f60*/  FMUL R13, R40, R154.reuse ;  /* 0x0000009a280d7220 */ /* 0x082fe20000400000 */
[----:B------:R-:W-:Y:S01]  /*7f70*/  ISETP.GT.AND P1, PT, R0, 0x20, PT ;  /* 0x000000200000780c */ /* 0x000fe20003f24270 */
[-C--:B------:R-:W-:Y:S01]  /*7f80*/  FMUL R63, R63, R154.reuse ;  /* 0x0000009a3f3f7220 */ /* 0x080fe20000400000 */
[----:B------:R-:W-:Y:S01]  /*7f90*/  ISETP.GT.AND P0, PT, R3, 0x8, P0 ;  /* 0x000000080300780c */ /* 0x000fe20000704270 */
[-C--:B------:R-:W-:Y:S01]  /*7fa0*/  FMUL R65, R65, R154.reuse ;  /* 0x0000009a41417220 */ /* 0x080fe20000400000 */
[----:B------:R-:W-:Y:S01]  /*7fb0*/  F2FP.TF32.F32.PACK_B R39, R39 ;  /* 0x00000027ff27723e */ /* 0x000fe200024050ff */
[----:B------:R-:W-:Y:S01]  /*7fc0*/  @P4 STG.E desc[UR36][R6.64+0x44], R35 ;  /* 0x0000442306004986 */ /* 0x000fe2000c101924 */
[C---:B------:R-:W-:Y:S01]  /*7fd0*/  ISETP.GT.AND P4, PT, R3.reuse, 0x8, P2 ;  /* 0x000000080300780c */ /* 0x040fe20001784270 */
[-C--:B0-----:R-:W-:Y:S01]  /*7fe0*/  FMUL R9, R38, R154.reuse ;  /* 0x0000009a26097220 */ /* 0x081fe20000400000 */
[C---:B------:R-:W-:Y:S01]  /*7ff0*/  ISETP.GT.AND P2, PT, R0.reuse, 0x21, PT ;  /* 0x000000210000780c */ /* 0x040fe20003f44270 */
[----:B------:R0:W-:Y:S01]  /*8000*/  @P5 STG.E desc[UR36][R4.64+0x60], R11 ;  /* 0x0000600b04005986 */ /* 0x0001e2000c101924 */
[----:B------:R-:W-:Y:S01]  /*8010*/  ISETP.GT.AND P5, PT, R3, RZ, P1 ;  /* 0x000000ff0300720c */ /* 0x000fe20000fa4270 */
[-C--:B------:R-:W-:Y:S01]  /*8020*/  FMUL R67, R67, R154.reuse ;  /* 0x0000009a43437220 */ /* 0x080fe20000400000 */
[----:B------:R-:W-:Y:S01]  /*8030*/  F2FP.TF32.F32.PACK_B R9, R9 ;  /* 0x00000009ff09723e */ /* 0x000fe200024050ff */
[----:B------:R-:W-:Y:S01]  /*8040*/  @P3 STG.E desc[UR36][R4.64+0x64], R37 ;  /* 0x0000642504003986 */ /* 0x000fe2000c101924 */
[----:B------:R-:W-:Y:S01]  /*8050*/  ISETP.GT.AND P3, PT, R3, RZ, P2 ;  /* 0x000000ff0300720c */ /* 0x000fe20001764270 */
[-C--:B------:R-:W-:Y:S01]  /*8060*/  FMUL R69, R69, R154.reuse ;  /* 0x0000009a45457220 */ /* 0x080fe20000400000 */
[----:B------:R-:W-:Y:S01]  /*8070*/  F2FP.TF32.F32.PACK_B R13, R13 ;  /* 0x0000000dff0d723e */ /* 0x000fe200024050ff */
[----:B------:R1:W-:Y:S01]  /*8080*/  @P0 STG.E desc[UR36][R6.64+0x60], R9 ;  /* 0x0000600906000986 */ /* 0x0003e2000c101924 */
[----:B------:R-:W-:Y:S01]  /*8090*/  F2FP.TF32.F32.PACK_B R41, R41 ;  /* 0x00000029ff29723e */ /* 0x000fe200024050ff */
[-C--:B------:R-:W-:Y:S01]  /*80a0*/  FMUL R71, R71, R154.reuse ;  /* 0x0000009a47477220 */ /* 0x080fe20000400000 */
[----:B------:R-:W-:Y:S01]  /*80b0*/  ISETP.GT.AND P0, PT, R0, 0x28, PT ;  /* 0x000000280000780c */ /* 0x000fe20003f04270 */
[----:B------:R-:W-:Y:S01]  /*80c0*/  @P4 STG.E desc[UR36][R6.64+0x64], R39 ;  /* 0x0000642706004986 */ /* 0x000fe2000c101924 */
[C---:B------:R-:W-:Y:S01]  /*80d0*/  ISETP.GT.AND P1, PT, R3.reuse, 0x8, P1 ;  /* 0x000000080300780c */ /* 0x040fe20000f24270 */
[-C--:B0-----:R-:W-:Y:S01]  /*80e0*/  FMUL R11, R44, R154.reuse ;  /* 0x0000009a2c0b7220 */ /* 0x081fe20000400000 */
[----:B------:R-:W-:Y:S01]  /*80f0*/  ISETP.GT.AND P4, PT, R3, 0x8, P2 ;  /* 0x000000080300780c */ /* 0x000fe20001784270 */
[----:B------:R0:W-:Y:S01]  /*8100*/  @P5 STG.E desc[UR36][R4.64+0x80], R13 ;  /* 0x0000800d04005986 */ /* 0x0001e2000c101924 */
[----:B------:R-:W-:Y:S01]  /*8110*/  ISETP.GT.AND P2, PT, R0, 0x29, PT ;  /* 0x000000290000780c */ /* 0x000fe20003f44270 */
[-C--:B------:R-:W-:Y:S01]  /*8120*/  FMUL R73, R73, R154.reuse ;  /* 0x0000009a49497220 */ /* 0x080fe20000400000 */
[C---:B------:R-:W-:Y:S01]  /*8130*/  ISETP.GT.AND P5, PT, R3.reuse, RZ, P0 ;  /* 0x000000ff0300720c */ /* 0x040fe200007a4270 */
[-C--:B-1----:R-:W-:Y:S01]  /*8140*/  FMUL R9, R42, R154.reuse ;  /* 0x0000009a2a097220 */ /* 0x082fe20000400000 */
[----:B------:R-:W-:Y:S01]  /*8150*/  @P3 STG.E desc[UR36][R4.64+0x84], R41 ;  /* 0x0000842904003986 */ /* 0x000fe2000c101924 */
[----:B------:R-:W-:Y:S01]  /*8160*/  ISETP.GT.AND P3, PT, R3, RZ, P2 ;  /* 0x000000ff0300720c */ /* 0x000fe20001764270 */
[-C--:B------:R-:W-:Y:S01]  /*8170*/  FMUL R75, R75, R154.reuse ;  /* 0x0000009a4b4b7220 */ /* 0x080fe20000400000 */
[----:B------:R-:W-:Y:S01]  /*8180*/  F2FP.TF32.F32.PACK_B R43, R43 ;  /* 0x0000002bff2b723e */ /* 0x000fe200024050ff */
[-C--:B------:R-:W-:Y:S01]  /*8190*/  FMUL R77, R77, R154.reuse ;  /* 0x0000009a4d4d7220 */ /* 0x080fe20000400000 */
[----:B------:R-:W-:Y:S01]  /*81a0*/  F2FP.TF32.F32.PACK_B R9, R9 ;  /* 0x00000009ff09723e */ /* 0x000fe200024050ff */
[-C--:B------:R-:W-:Y:S01]  /*81b0*/  FMUL R79, R79, R154.reuse ;  /* 0x0000009a4f4f7220 */ /* 0x080fe20000400000 */
[----:B------:R-:W-:Y:S01]  /*81c0*/  F2FP.TF32.F32.PACK_B R11, R11 ;  /* 0x0000000bff0b723e */ /* 0x000fe200024050ff */
[-C--:B0-----:R-:W-:Y:S01]  /*81d0*/  FMUL R13, R48, R154.reuse ;  /* 0x0000009a300d7220 */ /* 0x081fe20000400000 */
[----:B------:R-:W-:Y:S01]  /*81e0*/  F2FP.TF32.F32.PACK_B R45, R45 ;  /* 0x0000002dff2d723e */ /* 0x000fe200024050ff */
[----:B------:R0:W-:Y:S01]  /*81f0*/  @P1 STG.E desc[UR36][R6.64+0x80], R9 ;  /* 0x0000800906001986 */ /* 0x0001e2000c101924 */
[C---:B------:R-:W-:Y:S01]  /*8200*/  ISETP.GT.AND P1, PT, R0.reuse, 0x30, PT ;  /* 0x000000300000780c */ /* 0x040fe20003f24270 */
[-C--:B------:R-:W-:Y:S01]  /*8210*/  FMUL R81, R81, R154.reuse ;  /* 0x0000009a51517220 */ /* 0x080fe20000400000 */
[C---:B------:R-:W-:Y:S01]  /*8220*/  ISETP.GT.AND P0, PT, R3.reuse, 0x8, P0 ;  /* 0x000000080300780c */ /* 0x040fe20000704270 */
[----:B------:R-:W-:Y:S01]  /*8230*/  @P4 STG.E desc[UR36][R6.64+0x84], R43 ;  /* 0x0000842b06004986 */ /* 0x000fe2000c101924 */
[----:B------:R-:W-:Y:S01]  /*8240*/  ISETP.GT.AND P4, PT, R3, 0x8, P2 ;  /* 0x000000080300780c */ /* 0x000fe20001784270 */
[-C--:B------:R-:W-:Y:S01]  /*8250*/  FMUL R83, R83, R154.reuse ;  /* 0x0000009a53537220 */ /* 0x080fe20000400000 */
[----:B------:R-:W-:Y:S01]  /*8260*/  ISETP.GT.AND P2, PT, R0, 0x31, PT ;  /* 0x000000310000780c */ /* 0x000fe20003f44270 */
[----:B------:R1:W-:Y:S01]  /*8270*/  @P5 STG.E desc[UR36][R4.64+0xa0], R11 ;  /* 0x0000a00b04005986 */ /* 0x0003e2000c101924 */
[----:B------:R-:W-:Y:S01]  /*8280*/  ISETP.GT.AND P5, PT, R3, RZ, P1 ;  /* 0x000000ff0300720c */ /* 0x000fe20000fa4270 */
[-C--:B------:R-:W-:Y:S01]  /*8290*/  FMUL R85, R85, R154.reuse ;  /* 0x0000009a55557220 */ /* 0x080fe20000400000 */
[----:B------:R-:W-:Y:S01]  /*82a0*/  F2FP.TF32.F32.PACK_B R47, R47 ;  /* 0x0000002fff2f723e */ /* 0x000fe200024050ff */
[-C--:B0-----:R-:W-:Y:S01]  /*82b0*/  FMUL R9, R46, R154.reuse ;  /* 0x0000009a2e097220 */ /* 0x081fe20000400000 */
        /* <DEDUP_REMOVED lines=9> */
[----:B------:R-:W-:Y:S01]  /*8350*/  ISETP.GT.AND P1, PT, R3, 0x8, P1 ;  /* 0x000000080300780c */ /* 0x000fe20000f24270 */
[----:B------:R0:W-:Y:S01]  /*8360*/  @P0 STG.E desc[UR36][R6.64+0xa0], R9 ;  /* 0x0000a00906000986 */ /* 0x0001e2000c101924 */
[C---:B------:R-:W-:Y:S01]  /*8370*/  ISETP.GT.AND P0, PT, R0.reuse, 0x38, PT ;  /* 0x000000380000780c */ /* 0x040fe20003f04270 */
[-C--:B------:R-:W-:Y:S01]  /*8380*/  FMUL R93, R93, R154.reuse ;  /* 0x0000009a5d5d7220 */ /* 0x080fe20000400000 */
[----:B------:R-:W-:Y:S01]  /*8390*/  F2FP.TF32.F32.PACK_B R51, R51 ;  /* 0x00000033ff33723e */ /* 0x000fe200024050ff */
        /* <DEDUP_REMOVED lines=16> */
[----:B------:R-:W-:Y:S01]  /*84a0*/  ISETP.GT.AND P0, PT, R3, 0x8, P0 ;  /* 0x000000080300780c */ /* 0x000fe20000704270 */
[-C--:B-1----:R-:W-:Y:S01]  /*84b0*/  FMUL R13, R56, R154.reuse ;  /* 0x0000009a380d7220 */ /* 0x082fe20000400000 */
[----:B------:R-:W-:Y:S01]  /*84c0*/  F2FP.TF32.F32.PACK_B R55, R55 ;  /* 0x00000037ff37723e */ /* 0x000fe200024050ff */
        /* <DEDUP_REMOVED lines=16> */
[----:B------:R-:W-:Y:S01]  /*85d0*/  ISETP.GT.AND P1, PT, R3, 0x8, P1 ;  /* 0x000000080300780c */ /* 0x000fe20000f24270 */
[-C--:B------:R-:W-:Y:S01]  /*85e0*/  FMUL R113, R113, R154.reuse ;  /* 0x0000009a71717220 */ /* 0x080fe20000400000 */
[----:B------:R-:W-:Y:S01]  /*85f0*/  F2FP.TF32.F32.PACK_B R9, R9 ;  /* 0x00000009ff09723e */ /* 0x000fe200024050ff */
[-C--:B------:R-:W-:Y:S01]  /*8600*/  FMUL R115, R115, R154.reuse ;  /* 0x0000009a73737220 */ /* 0x080fe20000400000 */
[-C--:B-1----:R-:W-:Y:S01]  /*8610*/  FMUL R11, R60, R154.reuse ;  /* 0x0000009a3c0b7220 */ /* 0x082fe20000400000 */
[----:B------:R-:W-:Y:S01]  /*8620*/  F2FP.TF32.F32.PACK_B R59, R59 ;  /* 0x0000003bff3b723e */ /* 0x000fe200024050ff */
[-C--:B------:R-:W-:Y:S01]  /*8630*/  FMUL R117, R117, R154.reuse ;  /* 0x0000009a75757220 */ /* 0x080fe20000400000 */
        /* <DEDUP_REMOVED lines=47> */
[----:B------:R-:W-:Y:S01]  /*8930*/  ISETP.GT.AND P0, PT, R0, 0x58, PT ;  /* 0x000000580000780c */ /* 0x000fe20003f04270 */
[-C--:B------:R-:W-:Y:S01]  /*8940*/  FMUL R147, R147, R154.reuse ;  /* 0x0000009a93937220 */ /* 0x080fe20000400000 */
[----:B------:R-:W-:Y:S01]  /*8950*/  F2FP.TF32.F32.PACK_B R11, R11 ;  /* 0x0000000bff0b723e */ /* 0x000fe200024050ff */
[----:B------:R-:W-:Y:S01]  /*8960*/  @P4 STG.E desc[UR36][R6.64+0x124], R63 ;  /* 0x0001243f06004986 */ /* 0x000fe2000c101924 */
[C---:B------:R-:W-:Y:S01]  /*8970*/  ISETP.GT.AND P4, PT, R3.reuse, 0x8, P2 ;  /* 0x000000080300780c */ /* 0x040fe20001784270 */
        /* <DEDUP_REMOVED lines=9> */
[----:B------:R-:W-:Y:S01]  /*8a10*/  FMUL R151, R151, R154 ;  /* 0x0000009a97977220 */ /* 0x000fe20000400000 */
[----:B------:R-:W-:-:S02]  /*8a20*/  ISETP.GT.AND P0, PT, R3, 0x8, P0 ;  /* 0x000000080300780c */ /* 0x000fc40000704270 */
[----:B------:R-:W-:Y:S01]  /*8a30*/  F2FP.TF32.F32.PACK_B R9, R9 ;  /* 0x00000009ff09723e */ /* 0x000fe200024050ff */
[----:B-1----:R-:W-:Y:S01]  /*8a40*/  FMUL R13, R72, R154 ;  /* 0x0000009a480d7220 */ /* 0x002fe20000400000 */
[----:B------:R-:W-:-:S03]  /*8a50*/  F2FP.TF32.F32.PACK_B R71, R71 ;  /* 0x00000047ff47723e */ /* 0x000fc600024050ff */
[----:B------:R0:W-:Y:S01]  /*8a60*/  @P1 STG.E desc[UR36][R6.64+0x140], R9 ;  /* 0x0001400906001986 */ /* 0x0001e2000c101924 */
[C---:B------:R-:W-:Y:S02]  /*8a70*/  ISETP.GT.AND P1, PT, R0.reuse, 0x60, PT ;  /* 0x000000600000780c */ /* 0x040fe40003f24270 */
[----:B------:R-:W-:Y:S01]  /*8a80*/  F2FP.TF32.F32.PACK_B R13, R13 ;  /* 0x0000000dff0d723e */ /* 0x000fe200024050ff */
[----:B------:R-:W-:Y:S01]  /*8a90*/  @P4 STG.E desc[UR36][R6.64+0x144], R67 ;  /* 0x0001444306004986 */ /* 0x000fe2000c101924 */
[C---:B------:R-:W-:Y:S02]  /*8aa0*/  ISETP.GT.AND P4, PT, R3.reuse, 0x8, P2 ;  /* 0x000000080300780c */ /* 0x040fe40001784270 */
[----:B------:R-:W-:Y:S01]  /*8ab0*/  ISETP.GT.AND P2, PT, R0, 0x61, PT ;  /* 0x000000610000780c */ /* 0x000fe20003f44270 */
[----:B------:R1:W-:Y:S01]  /*8ac0*/  @P5 STG.E desc[UR36][R4.64+0x160], R11 ;  /* 0x0001600b04005986 */ /* 0x0003e2000c101924 */
[C---:B------:R-:W-:Y:S02]  /*8ad0*/  ISETP.GT.AND P5, PT, R3.reuse, RZ, P1 ;  /* 0x000000ff0300720c */ /* 0x040fe40000fa4270 */
[----:B------:R-:W-:Y:S01]  /*8ae0*/  F2FP.TF32.F32.PACK_B R73, R73 ;  /* 0x00000049ff49723e */ /* 0x000fe200024050ff */
[----:B0-----:R-:W-:Y:S01]  /*8af0*/  FMUL R9, R70, R154 ;  /* 0x0000009a46097220 */ /* 0x001fe20000400000 */
[----:B------:R-:W-:Y:S01]  /*8b00*/  @P3 STG.E desc[UR36][R4.64+0x164], R69 ;  /* 0x0001644504003986 */ /* 0x000fe2000c101924 */
[----:B------:R-:W-:-:S02]  /*8b10*/  ISETP.GT.AND P3, PT, R3, RZ, P2 ;  /* 0x000000ff0300720c */ /* 0x000fc40001764270 */
[----:B------:R-:W-:Y:S02]  /*8b20*/  ISETP.GT.AND P1, PT, R3, 0x8, P1 ;  /* 0x000000080300780c */ /* 0x000fe40000f24270 */
        /* <DEDUP_REMOVED lines=252> */
[----:B------:R-:W-:Y:S01]  /*9af0*/  @P3 STG.E desc[UR36][R4.64+0x364], R133 ;  /* 0x0003648504003986 */ /* 0x000fe2000c101924 */
[----:B0-----:R-:W-:Y:S01]  /*9b00*/  FMUL R9, R134, R154 ;  /* 0x0000009a86097220 */ /* 0x001fe20000400000 */
[----:B------:R-:W-:-:S02]  /*9b10*/  ISETP.GT.AND P3, PT, R3, RZ, P2 ;  /* 0x000000ff0300720c */ /* 0x000fc40001764270 */
[----:B------:R-:W-:Y:S02]  /*9b20*/  ISETP.GT.AND P1, PT, R3, 0x8, P1 ;  /* 0x000000080300780c */ /* 0x000fe40000f24270 */
[----:B------:R-:W-:Y:S01]  /*9b30*/  F2FP.TF32.F32.PACK_B R9, R9 ;  /* 0x00000009ff09723e */ /* 0x000fe200024050ff */
[----:B-1----:R-:W-:Y:S01]  /*9b40*/  FMUL R11, R140, R154 ;  /* 0x0000009a8c0b7220 */ /* 0x002fe20000400000 */
[----:B------:R-:W-:-:S03]  /*9b50*/  F2FP.TF32.F32.PACK_B R139, R139 ;  /* 0x0000008bff8b723e */ /* 0x000fc600024050ff */
[----:B------:R0:W-:Y:S01]  /*9b60*/  @P0 STG.E desc[UR36][R6.64+0x360], R9 ;  /* 0x0003600906000986 */ /* 0x0001e2000c101924 */
[----:B------:R-:W-:Y:S02]  /*9b70*/  F2FP.TF32.F32.PACK_B R141, R141 ;  /* 0x0000008dff8d723e */ /* 0x000fe400024050ff */
[----:B------:R-:W-:Y:S01]  /*9b80*/  F2FP.TF32.F32.PACK_B R11, R11 ;  /* 0x0000000bff0b723e */ /* 0x000fe200024050ff */
[----:B------:R-:W-:Y:S01]  /*9b90*/  @P4 STG.E desc[UR36][R6.64+0x364], R135 ;  /* 0x0003648706004986 */ /* 0x000fe2000c101924 */
[C---:B------:R-:W-:Y:S02]  /*9ba0*/  ISETP.GT.AND P4, PT, R0.reuse, 0xe8, PT ;  /* 0x000000e80000780c */ /* 0x040fe40003f84270 */
[----:B------:R-:W-:Y:S01]  /*9bb0*/  F2FP.TF32.F32.PACK_B R143, R143 ;  /* 0x0000008fff8f723e */ /* 0x000fe200024050ff */
[----:B------:R1:W-:Y:S01]  /*9bc0*/  @P5 STG.E desc[UR36][R4.64+0x380], R13 ;  /* 0x0003800d04005986 */ /* 0x0003e2000c101924 */
[----:B------:R-:W-:Y:S02]  /*9bd0*/  ISETP.GT.AND P5, PT, R0, 0xe9, PT ;  /* 0x000000e90000780c */ /* 0x000fe40003fa4270 */
[----:B------:R-:W-:Y:S01]  /*9be0*/  F2FP.TF32.F32.PACK_B R145, R145 ;  /* 0x00000091ff91723e */ /* 0x000fe200024050ff */
[----:B------:R-:W-:Y:S01]  /*9bf0*/  @P3 STG.E desc[UR36][R4.64+0x384], R137 ;  /* 0x0003848904003986 */ /* 0x000fe2000c101924 */
[C---:B------:R-:W-:Y:S01]  /*9c00*/  ISETP.GT.AND P3, PT, R3.reuse, 0x8, P2 ;  /* 0x000000080300780c */ /* 0x040fe20001764270 */
[----:B0-----:R-:W-:Y:S01]  /*9c10*/  FMUL R9, R138, R154 ;  /* 0x0000009a8a097220 */ /* 0x001fe20000400000 */
[----:B------:R-:W-:-:S02]  /*9c20*/  ISETP.GT.AND P2, PT, R3, RZ, P4 ;  /* 0x000000ff0300720c */ /* 0x000fc40002744270 */
[C---:B------:R-:W-:Y:S02]  /*9c30*/  ISETP.GT.AND P0, PT, R3.reuse, RZ, P5 ;  /* 0x000000ff0300720c */ /* 0x040fe40002f04270 */
[C---:B------:R-:W-:Y:S01]  /*9c40*/  ISETP.GT.AND P4, PT, R3.reuse, 0x8, P4 ;  /* 0x000000080300780c */ /* 0x040fe20002784270 */
[----:B-1----:R-:W-:Y:S01]  /*9c50*/  FMUL R13, R142, R154 ;  /* 0x0000009a8e0d7220 */ /* 0x002fe20000400000 */
[----:B------:R-:W-:Y:S02]  /*9c60*/  ISETP.GT.AND P5, PT, R3, 0x8, P5 ;  /* 0x000000080300780c */ /* 0x000fe40002fa4270 */
[----:B------:R-:W-:Y:S02]  /*9c70*/  F2FP.TF32.F32.PACK_B R9, R9 ;  /* 0x00000009ff09723e */ /* 0x000fe400024050ff */
[----:B------:R-:W-:Y:S02]  /*9c80*/  F2FP.TF32.F32.PACK_B R13, R13 ;  /* 0x0000000dff0d723e */ /* 0x000fe400024050ff */
[----:B------:R-:W-:Y:S01]  /*9c90*/  F2FP.TF32.F32.PACK_B R147, R147 ;  /* 0x00000093ff93723e */ /* 0x000fe200024050ff */
[----:B------:R0:W-:Y:S01]  /*9ca0*/  @P1 STG.E desc[UR36][R6.64+0x380], R9 ;  /* 0x0003800906001986 */ /* 0x0001e2000c101924 */
[----:B------:R-:W-:-:S02]  /*9cb0*/  ISETP.GT.AND P1, PT, R0, 0xf8, PT ;  /* 0x000000f80000780c */ /* 0x000fc40003f24270 */
        /* <DEDUP_REMOVED lines=8> */
[----:B0-----:R-:W-:Y:S01]  /*9d40*/  FMUL R9, R144, R154 ;  /* 0x0000009a90097220 */ /* 0x001fe20000400000 */
[----:B------:R-:W-:-:S02]  /*9d50*/  ISETP.GT.AND P0, PT, R0, 0xf9, PT ;  /* 0x000000f90000780c */ /* 0x000fc40003f04270 */
[----:B------:R0:W-:Y:S01]  /*9d60*/  @P4 STG.E desc[UR36][R6.64+0x3a0], R13 ;  /* 0x0003a00d06004986 */ /* 0x0001e2000c101924 */
[C---:B------:R-:W-:Y:S02]  /*9d70*/  ISETP.GT.AND P4, PT, R3.reuse, RZ, P2 ;  /* 0x000000ff0300720c */ /* 0x040fe40001784270 */
[----:B------:R-:W-:Y:S01]  /*9d80*/  F2FP.TF32.F32.PACK_B R9, R9 ;  /* 0x00000009ff09723e */ /* 0x000fe200024050ff */
[----:B------:R-:W-:Y:S01]  /*9d90*/  @P5 STG.E desc[UR36][R6.64+0x3a4], R143 ;  /* 0x0003a48f06005986 */ /* 0x000fe2000c101924 */
[C---:B------:R-:W-:Y:S01]  /*9da0*/  ISETP.GT.AND P5, PT, R3.reuse, RZ, P3 ;  /* 0x000000ff0300720c */ /* 0x040fe20001fa4270 */
[-C--:B-1----:R-:W-:Y:S01]  /*9db0*/  FMUL R11, R146, R154.reuse ;  /* 0x0000009a920b7220 */ /* 0x082fe20000400000 */
[C---:B------:R-:W-:Y:S02]  /*9dc0*/  ISETP.GT.AND P3, PT, R3.reuse, 0x8, P3 ;  /* 0x000000080300780c */ /* 0x040fe40001f64270 */
[----:B------:R-:W-:Y:S02]  /*9dd0*/  ISETP.GT.AND P2, PT, R3, 0x8, P2 ;  /* 0x000000080300780c */ /* 0x000fe40001744270 */
[----:B------:R-:W-:Y:S01]  /*9de0*/  F2FP.TF32.F32.PACK_B R11, R11 ;  /* 0x0000000bff0b723e */ /* 0x000fe200024050ff */
[----:B0-----:R-:W-:-:S05]  /*9df0*/  FMUL R13, R150, R154 ;  /* 0x0000009a960d7220 */ /* 0x001fca0000400000 */
[----:B------:R-:W-:Y:S01]  /*9e00*/  F2FP.TF32.F32.PACK_B R13, R13 ;  /* 0x0000000dff0d723e */ /* 0x000fe200024050ff */
[----:B------:R-:W-:Y:S01]  /*9e10*/  @P5 STG.E desc[UR36][R4.64+0x3c0], R9 ;  /* 0x0003c00904005986 */ /* 0x000fe2000c101924 */
[C---:B------:R-:W-:Y:S01]  /*9e20*/  ISETP.GT.AND P5, PT, R3.reuse, RZ, P1 ;  /* 0x000000ff0300720c */ /* 0x040fe20000fa4270 */
[----:B------:R-:W-:Y:S01]  /*9e30*/  @P3 IMAD.MOV.U32 R2, RZ, RZ, R6 ;  /* 0x000000ffff023224 */ /* 0x000fe200078e0006 */
[C---:B------:R-:W-:Y:S01]  /*9e40*/  ISETP.GT.AND P1, PT, R3.reuse, 0x8, P1 ;  /* 0x000000080300780c */ /* 0x040fe20000f24270 */
[----:B------:R-:W-:Y:S01]  /*9e50*/  @P4 STG.E desc[UR36][R4.64+0x3c4], R145 ;  /* 0x0003c49104004986 */ /* 0x000fe2000c101924 */
[C---:B------:R-:W-:Y:S02]  /*9e60*/  ISETP.GT.AND P4, PT, R3.reuse, RZ, P0 ;  /* 0x000000ff0300720c */ /* 0x040fe40000784270 */
[----:B------:R-:W-:Y:S01]  /*9e70*/  ISETP.GT.AND P0, PT, R3, 0x8, P0 ;  /* 0x000000080300780c */ /* 0x000fe20000704270 */
[----:B------:R-:W-:-:S05]  /*9e80*/  @P3 IMAD.MOV.U32 R3, RZ, RZ, R7 ;  /* 0x000000ffff033224 */ /* 0x000fca00078e0007 */
[----:B------:R0:W-:Y:S02]  /*9e90*/  @P3 STG.E desc[UR36][R2.64+0x3c0], R11 ;  /* 0x0003c00b02003986 */ /* 0x0001e4000c101924 */
[----:B0-----:R-:W-:Y:S02]  /*9ea0*/  @P2 IMAD.MOV.U32 R2, RZ, RZ, R6 ;  /* 0x000000ffff022224 */ /* 0x001fe400078e0006 */
[----:B------:R-:W-:-:S05]  /*9eb0*/  @P2 IMAD.MOV.U32 R3, RZ, RZ, R7 ;  /* 0x000000ffff032224 */ /* 0x000fca00078e0007 */
[----:B------:R0:W-:Y:S02]  /*9ec0*/  @P2 STG.E desc[UR36][R2.64+0x3c4], R147 ;  /* 0x0003c49302002986 */ /* 0x0001e4000c101924 */
[----:B0-----:R-:W-:Y:S02]  /*9ed0*/  @P5 IMAD.MOV.U32 R2, RZ, RZ, R4 ;  /* 0x000000ffff025224 */ /* 0x001fe400078e0004 */
[----:B------:R-:W-:-:S05]  /*9ee0*/  @P5 IMAD.MOV.U32 R3, RZ, RZ, R5 ;  /* 0x000000ffff035224 */ /* 0x000fca00078e0005 */
[----:B------:R0:W-:Y:S04]  /*9ef0*/  @P5 STG.E desc[UR36][R2.64+0x3e0], R15 ;  /* 0x0003e00f02005986 */ /* 0x0001e8000c101924 */
[----:B------:R1:W-:Y:S01]  /*9f00*/  @P4 STG.E desc[UR36][R4.64+0x3e4], R149 ;  /* 0x0003e49504004986 */ /* 0x0003e2000c101924 */
[----:B0-----:R-:W-:Y:S02]  /*9f10*/  @P1 IMAD.MOV.U32 R2, RZ, RZ, R6 ;  /* 0x000000ffff021224 */ /* 0x001fe400078e0006 */
[----:B------:R-:W-:-:S05]  /*9f20*/  @P1 IMAD.MOV.U32 R3, RZ, RZ, R7 ;  /* 0x000000ffff031224 */ /* 0x000fca00078e0007 */
[----:B------:R1:W-:Y:S04]  /*9f30*/  @P1 STG.E desc[UR36][R2.64+0x3e0], R13 ;  /* 0x0003e00d02001986 */ /* 0x0003e8000c101924 */
[----:B------:R1:W-:Y:S02]  /*9f40*/  @P0 STG.E desc[UR36][R6.64+0x3e4], R151 ;  /* 0x0003e49706000986 */ /* 0x0003e4000c101924 */
.L_x_290:
[----:B------:R-:W-:Y:S05]  /*9f50*/  BSYNC B0 ;  /* 0x0000000000007941 */ /* 0x000fea0003800000 */
.L_x_36:
[----:B-1----:R-:W2:Y:S01]  /*9f60*/  LDL.64 R2, [R1] ;  /* 0x0000000001027983 */ /* 0x002ea20000100a00 */
[----:B------:R-:W-:Y:S01]  /*9f70*/  ULDC.64 UR4, c[0x0][0x650] ;  /* 0x0001940000047ab9 */ /* 0x000fe20000000a00 */
[----:B------:R1:W-:Y:S01]  /*9f80*/  SYNCS.ARRIVE.TRANS64.A1T0 RZ, [R162+UR45], RZ ;  /* 0x000000ffa2ff79a7 */ /* 0x0003e2000810002d */
[----:B------:R-:W-:Y:S01]  /*9f90*/  PRMT R0, RZ, 0x7610, R0 ;  /* 0x00007610ff007816 */ /* 0x000fe20000000000 */
[----:B-----5:R-:W-:Y:S02]  /*9fa0*/  IMAD.MOV.U32 R19, RZ, RZ, -0x1 ;  /* 0xffffffffff137424 */ /* 0x020fe400078e00ff */
[----:B------:R-:W-:Y:S01]  /*9fb0*/  IMAD.MOV.U32 R22, RZ, RZ, -0x1 ;  /* 0xffffffffff167424 */ /* 0x000fe200078e00ff */
[----:B--2---:R-:W-:-:S04]  /*9fc0*/  LEA R18, P0, R2, R18, 0x1 ;  /* 0x0000001202127211 */ /* 0x004fc800078008ff */
[----:B------:R-:W-:Y:S01]  /*9fd0*/  LEA.HI.X R17, R2, R17, R23, 0x1, P0 ;  /* 0x0000001102117211 */ /* 0x000fe200000f0c17 */
[----:B------:R-:W-:Y:S01]  /*9fe0*/  IMAD.MOV.U32 R2, RZ, RZ, -0x1 ;  /* 0xffffffffff027424 */ /* 0x000fe200078e00ff */
[----:B------:R-:W-:-:S04]  /*9ff0*/  ISETP.GE.U32.AND P0, PT, R18, UR4, PT ;  /* 0x0000000412007c0c */ /* 0x000fc8000bf06070 */
[----:B------:R-:W-:-:S13]  /*a000*/  ISETP.GE.U32.AND.EX P0, PT, R17, UR5, PT, P0 ;  /* 0x0000000511007c0c */ /* 0x000fda000bf06100 */
[----:B-1----:R-:W-:Y:S05]  /*a010*/  @P0 BRA `(.L_x_291) ;  /* 0x0000000400700947 */ /* 0x002fea0003800000 */
[----:B---34-:R-:W1:Y:S01]  /*a020*/  S2R R10, SR_CTAID.X ;  /* 0x00000000000a7919 */ /* 0x018e620000002500 */
[----:B------:R-:W2:Y:S01]  /*a030*/  LDC.64 R8, c[0x0][0x628] ;  /* 0x00018a00ff087b82 */ /* 0x000ea20000000a00 */
[----:B------:R-:W-:Y:S01]  /*a040*/  ULDC UR4, c[0x0][0x150] ;  /* 0x0000540000047ab9 */ /* 0x000fe20000000800 */
[----:B------:R-:W-:Y:S01]  /*a050*/  IMAD.MOV.U32 R6, RZ, RZ, R18 ;  /* 0x000000ffff067224 */ /* 0x000fe200078e0012 */
[----:B------:R-:W3:Y:S01]  /*a060*/  S2R R20, SR_CTAID.Y ;  /* 0x0000000000147919 */ /* 0x000ee20000002600 */
[----:B0-----:R-:W-:-:S04]  /*a070*/  IMAD.MOV.U32 R7, RZ, RZ, R17 ;  /* 0x000000ffff077224 */ /* 0x001fc800078e0011 */
[----:B------:R-:W0:Y:S08]  /*a080*/  LDC R15, c[0x0][0x144] ;  /* 0x00005100ff0f7b82 */ /* 0x000e300000000800 */
[----:B------:R-:W4:Y:S08]  /*a090*/  LDC R0, c[0x0][0x630] ;  /* 0x00018c00ff007b82 */ /* 0x000f300000000800 */
[----:B------:R-:W0:Y:S01]  /*a0a0*/  LDC.64 R12, c[0x0][0x620] ;  /* 0x00018800ff0c7b82 */ /* 0x000e220000000a00 */
[----:B--2---:R-:W-:-:S04]  /*a0b0*/  ISETP.NE.U32.AND P0, PT, R8, RZ, PT ;  /* 0x000000ff0800720c */ /* 0x004fc80003f05070 */
[----:B------:R-:W-:Y:S02]  /*a0c0*/  ISETP.NE.AND.EX P0, PT, R9, RZ, PT, P0 ;  /* 0x000000ff0900720c */ /* 0x000fe40003f05300 */
[----:B-1----:R-:W-:-:S05]  /*a0d0*/  I2FP.F32.U32 R2, R10 ;  /* 0x0000000a00027245 */ /* 0x002fca0000201000 */
[----:B------:R-:W-:-:S04]  /*a0e0*/  FMUL R2, R2, UR4 ;  /* 0x0000000402027c20 */ /* 0x000fc80008400000 */
[----:B------:R1:W2:Y:S02]  /*a0f0*/  F2I.U32.TRUNC.NTZ R14, R2 ;  /* 0x00000002000e7305 */ /* 0x0002a4000020f000 */
[----:B---34-:R-:W-:Y:S05]  /*a100*/  @!P0 BRA `(.L_x_292) ;  /* 0x0000000000288947 */ /* 0x018fea0003800000 */
[----:B------:R-:W3:Y:S02]  /*a110*/  LDC R3, c[0x0][0x634] ;  /* 0x00018d00ff037b82 */ /* 0x000ee40000000800 */
[----:B---3--:R-:W-:-:S05]  /*a120*/  IADD3 R7, P0, R18, R3, RZ ;  /* 0x0000000312077210 */ /* 0x008fca0007f1e0ff */
[----:B------:R-:W-:-:S04]  /*a130*/  IMAD.X R11, RZ, RZ, R17, P0 ;  /* 0x000000ffff0b7224 */ /* 0x000fc800000e0611 */
[----:B-1----:R-:W-:-:S04]  /*a140*/  IMAD.WIDE.U32 R2, R11, R8, RZ ;  /* 0x000000080b027225 */ /* 0x002fc800078e00ff */
[----:B------:R-:W-:-:S04]  /*a150*/  IMAD.WIDE.U32 R4, P0, R7, R9, R2 ;  /* 0x0000000907047225 */ /* 0x000fc80007800002 */
[----:B------:R-:W-:-:S04]  /*a160*/  IMAD.WIDE.U32 R2, R7, R8, RZ ;  /* 0x0000000807027225 */ /* 0x000fc800078e00ff */
[----:B------:R-:W-:Y:S01]  /*a170*/  IMAD.X R7, RZ, RZ, RZ, P0 ;  /* 0x000000ffff077224 */ /* 0x000fe200000e06ff */
[----:B------:R-:W-:Y:S01]  /*a180*/  IADD3 RZ, P0, R3, R4, RZ ;  /* 0x0000000403ff7210 */ /* 0x000fe20007f1e0ff */
[----:B------:R-:W-:-:S04]  /*a190*/  IMAD.MOV.U32 R6, RZ, RZ, R5 ;  /* 0x000000ffff067224 */ /* 0x000fc800078e0005 */
[----:B------:R-:W-:-:S08]  /*a1a0*/  IMAD.WIDE.U32.X R6, R11, R9, R6, P0 ;  /* 0x000000090b067225 */ /* 0x000fd000000e0406 */
.L_x_292:
[----:B------:R-:W3:Y:S01]  /*a1b0*/  LDC.64 R26, c[0x0][0x640] ;  /* 0x00019000ff1a7b82 */ /* 0x000ee20000000a00 */
[-C--:B------:R-:W-:Y:S01]  /*a1c0*/  SHF.R.U64 R11, R6, R0.reuse, R7 ;  /* 0x00000000060b7219 */ /* 0x080fe20000001207 */
[----:B------:R-:W-:Y:S01]  /*a1d0*/  IMAD.MOV.U32 R19, RZ, RZ, R17 ;  /* 0x000000ffff137224 */ /* 0x000fe200078e0011 */
[----:B------:R-:W-:Y:S01]  /*a1e0*/  SHF.R.U32.HI R0, RZ, R0, R7 ;  /* 0x00000000ff007219 */ /* 0x000fe20000011607 */
[----:B--2---:R-:W-:Y:S01]  /*a1f0*/  IMAD.MOV R14, RZ, RZ, -R14 ;  /* 0x000000ffff0e7224 */ /* 0x004fe200078e0a0e */
[----:B------:R-:W-:Y:S01]  /*a200*/  IADD3 R5, P0, RZ, -R11, RZ ;  /* 0x8000000bff057210 */ /* 0x000fe20007f1e0ff */
[----:B------:R-:W-:Y:S01]  /*a210*/  ULDC UR4, c[0x0][0x154] ;  /* 0x0000550000047ab9 */ /* 0x000fe20000000800 */
[----:B------:R-:W-:Y:S01]  /*a220*/  IMAD.MOV.U32 R7, RZ, RZ, 0x1 ;  /* 0x00000001ff077424 */ /* 0x000fe200078e00ff */
[----:B------:R-:W2:Y:S01]  /*a230*/  LDC R4, c[0x0][0x618] ;  /* 0x00018600ff047b82 */ /* 0x000ea20000000800 */
[----:B0-----:R-:W-:Y:S02]  /*a240*/  IMAD R22, R15, R14, R10 ;  /* 0x0000000e0f167224 */ /* 0x001fe400078e020a */
[----:B------:R-:W-:-:S04]  /*a250*/  IMAD.X R3, RZ, RZ, ~R0, P0 ;  /* 0x000000ffff037224 */ /* 0x000fc800000e0e00 */
[-C--:B------:R-:W-:Y:S01]  /*a260*/  IMAD R0, R3, R12.reuse, RZ ;  /* 0x0000000c03007224 */ /* 0x080fe200078e02ff */
[----:B------:R-:W0:Y:S01]  /*a270*/  LDC R6, c[0x0][0x608] ;  /* 0x00018200ff067b82 */ /* 0x000e220000000800 */
[----:B-1----:R-:W-:-:S04]  /*a280*/  IMAD.WIDE.U32 R2, R5, R12, R18 ;  /* 0x0000000c05027225 */ /* 0x002fc800078e0012 */
[----:B------:R-:W-:Y:S01]  /*a290*/  IMAD R5, R5, R13, R0 ;  /* 0x0000000d05057224 */ /* 0x000fe200078e0200 */
[----:B------:R-:W-:Y:S02]  /*a2a0*/  I2FP.F32.U32 R0, R20 ;  /* 0x0000001400007245 */ /* 0x000fe40000201000 */
[----:B------:R-:W1:Y:S01]  /*a2b0*/  LDC R24, c[0x0][0x658] ;  /* 0x00019600ff187b82 */ /* 0x000e620000000800 */
[----:B------:R-:W-:Y:S01]  /*a2c0*/  IMAD.IADD R3, R3, 0x1, R5 ;  /* 0x0000000103037824 */ /* 0x000fe200078e0205 */
[----:B---3--:R-:W-:Y:S01]  /*a2d0*/  ISETP.NE.U32.AND P0, PT, R26, RZ, PT ;  /* 0x000000ff1a00720c */ /* 0x008fe20003f05070 */
[----:B------:R-:W-:Y:S01]  /*a2e0*/  FMUL R0, R0, UR4 ;  /* 0x0000000400007c20 */ /* 0x000fe20008400000 */
[----:B------:R-:W-:Y:S02]  /*a2f0*/  IMAD.MOV.U32 R5, RZ, RZ, -0x1 ;  /* 0xffffffffff057424 */ /* 0x000fe400078e00ff */
[----:B------:R-:W-:Y:S01]  /*a300*/  ISETP.NE.AND.EX P0, PT, R27, RZ, PT, P0 ;  /* 0x000000ff1b00720c */ /* 0x000fe20003f05300 */
[----:B------:R3:W4:Y:S01]  /*a310*/  F2I.U32.TRUNC.NTZ R12, R0 ;  /* 0x00000000000c7305 */ /* 0x000722000020f000 */
[----:B------:R-:W3:Y:S01]  /*a320*/  LDC R15, c[0x0][0x148] ;  /* 0x00005200ff0f7b82 */ /* 0x000ee20000000800 */
[----:B--2---:R-:W-:-:S02]  /*a330*/  SHF.R.U64 R10, R2, R4, R3 ;  /* 0x00000004020a7219 */ /* 0x004fc40000001203 */
[----:B------:R-:W-:-:S05]  /*a340*/  SHF.R.U32.HI R3, RZ, R4, R3 ;  /* 0x00000004ff037219 */ /* 0x000fca0000011603 */
[----:B------:R-:W2:Y:S01]  /*a350*/  LDC R14, c[0x0][0x600] ;  /* 0x00018000ff0e7b82 */ /* 0x000ea20000000800 */
[-CC-:B0-----:R-:W-:Y:S02]  /*a360*/  SHF.R.U64 R8, R10, R6.reuse, R3.reuse ;  /* 0x000000060a087219 */ /* 0x181fe40000001203 */
[----:B------:R-:W-:-:S05]  /*a370*/  SHF.R.U32.HI R3, RZ, R6, R3 ;  /* 0x00000006ff037219 */ /* 0x000fca0000011603 */
[----:B------:R-:W0:Y:S01]  /*a380*/  LDC R21, c[0x0][0x648] ;  /* 0x00019200ff157b82 */ /* 0x000e220000000800 */
[-CC-:B-1----:R-:W-:Y:S02]  /*a390*/  SHF.R.U64 R13, R8, R24.reuse, R3.reuse ;  /* 0x00000018080d7219 */ /* 0x182fe40000001203 */
[-C--:B------:R-:W-:Y:S02]  /*a3a0*/  SHF.L.U32 R5, R5, R24.reuse, RZ ;  /* 0x0000001805057219 */ /* 0x080fe400000006ff */
[-C--:B------:R-:W-:Y:S01]  /*a3b0*/  SHF.R.U32.HI R3, RZ, R24.reuse, R3 ;  /* 0x00000018ff037219 */ /* 0x080fe20000011603 */
[----:B------:R-:W-:Y:S01]  /*a3c0*/  IMAD.MOV.U32 R2, RZ, RZ, R13 ;  /* 0x000000ffff027224 */ /* 0x000fe200078e000d */
[----:B------:R-:W-:Y:S01]  /*a3d0*/  SHF.L.U32 R24, R7, R24, RZ ;  /* 0x0000001807187219 */ /* 0x000fe200000006ff */
[----:B------:R-:W1:Y:S01]  /*a3e0*/  LDC R25, c[0x0][0x638] ;  /* 0x00018e00ff197b82 */ /* 0x000e620000000800 */
[----:B------:R-:W-:-:S07]  /*a3f0*/  LOP3.LUT R19, RZ, R5, RZ, 0x33, !PT ;  /* 0x00000005ff137212 */ /* 0x000fce00078e33ff */
[----:B------:R-:W0:Y:S01]  /*a400*/  LDC R28, c[0x0][0x610] ;  /* 0x00018400ff1c7b82 */ /* 0x000e220000000800 */
[----:B----4-:R-:W-:Y:S05]  /*a410*/  @!P0 BRA `(.L_x_293) ;  /* 0x0000000000288947 */ /* 0x010fea0003800000 */
[----:B---3--:R-:W3:Y:S02]  /*a420*/  LDC R0, c[0x0][0x64c] ;  /* 0x00019300ff007b82 */ /* 0x008ee40000000800 */
[----:B---3--:R-:W-:-:S05]  /*a430*/  IADD3 R7, P0, R13, R0, RZ ;  /* 0x000000000d077210 */ /* 0x008fca0007f1e0ff */
        /* <DEDUP_REMOVED lines=8> */
.L_x_293:
[----:B------:R-:W4:Y:S01]  /*a4c0*/  LDC R4, c[0x0][0x65c] ;  /* 0x00019700ff047b82 */ /* 0x000f220000000800 */
[----:B0--3--:R-:W-:Y:S01]  /*a4d0*/  SHF.R.U64 R0, R2, R21, R3 ;  /* 0x0000001502007219 */ /* 0x009fe20000001203 */
[----:B--2---:R-:W-:Y:S01]  /*a4e0*/  VIADD R3, R14, 0xffffffff ;  /* 0xffffffff0e037836 */ /* 0x004fe20000000000 */
[----:B------:R-:W-:Y:S01]  /*a4f0*/  LOP3.LUT R19, R8, R19, RZ, 0xc0, !PT ;  /* 0x0000001308137212 */ /* 0x000fe200078ec0ff */
[----:B------:R-:W-:Y:S02]  /*a500*/  IMAD.MOV R12, RZ, RZ, -R12 ;  /* 0x000000ffff0c7224 */ /* 0x000fe400078e0a0c */
[----:B------:R-:W-:Y:S01]  /*a510*/  IMAD.MOV R2, RZ, RZ, -R0 ;  /* 0x000000ffff027224 */ /* 0x000fe200078e0a00 */
[----:B------:R-:W-:Y:S01]  /*a520*/  LOP3.LUT R3, R10, R3, RZ, 0xc0, !PT ;  /* 0x000000030a037212 */ /* 0x000fe200078ec0ff */
[----:B------:R-:W-:Y:S02]  /*a530*/  IMAD R19, R24, R0, R19 ;  /* 0x0000000018137224 */ /* 0x000fe400078e0213 */
[----:B-1----:R-:W-:-:S04]  /*a540*/  IMAD R0, R2, R25, R13 ;  /* 0x0000001902007224 */ /* 0x002fc800078e020d */
[----:B------:R-:W-:Y:S01]  /*a550*/  IMAD R2, R0, R14, R3 ;  /* 0x0000000e00027224 */ /* 0x000fe200078e0203 */
[----:B----4-:R-:W-:Y:S01]  /*a560*/  ISETP.NE.AND P0, PT, R4, 0x1, PT ;  /* 0x000000010400780c */ /* 0x010fe20003f05270 */
[----:B------:R-:W-:-:S05]  /*a570*/  IMAD.MOV.U32 R4, RZ, RZ, 0x1 ;  /* 0x00000001ff047424 */ /* 0x000fca00078e00ff */
[----:B------:R-:W-:-:S07]  /*a580*/  PRMT R0, R4, 0x7610, R0 ;  /* 0x0000761004007816 */ /* 0x000fce0000000000 */
[----:B------:R-:W-:-:S04]  /*a590*/  @P0 IMAD R22, R15, R12, R20 ;  /* 0x0000000c0f160224 */ /* 0x000fc800078e0214 */
[----:B------:R-:W-:-:S05]  /*a5a0*/  IMAD R19, R19, R28, R22 ;  /* 0x0000001c13137224 */ /* 0x000fca00078e0216 */
[----:B------:R-:W-:Y:S02]  /*a5b0*/  SEL R22, R2, R19, !P0 ;  /* 0x0000001302167207 */ /* 0x000fe40004000000 */
[----:B------:R-:W-:Y:S01]  /*a5c0*/  SEL R19, R19, R2, !P0 ;  /* 0x0000000213137207 */ /* 0x000fe20004000000 */
[----:B------:R-:W-:-:S07]  /*a5d0*/  IMAD.MOV.U32 R2, RZ, RZ, R11 ;  /* 0x000000ffff027224 */ /* 0x000fce00078e000b */
.L_x_291:
[----:B------:R-:W-:Y:S02]  /*a5e0*/  LOP3.LUT P0, RZ, R0, 0xff, RZ, 0xc0, !PT ;  /* 0x000000ff00ff7812 */ /* 0x000fe4000780c0ff */
[----:B------:R-:W-:-:S11]  /*a5f0*/  LOP3.LUT R177, R177, 0x1, RZ, 0x3c, !PT ;  /* 0x00000001b1b17812 */ /* 0x000fd600078e3cff */
[----:B------:R-:W-:Y:S05]  /*a600*/  @P0 BRA `(.L_x_294) ;  /* 0xffffff7000280947 */ /* 0x000fea000383ffff */
[----:B------:R-:W-:Y:S05]  /*a610*/  EXIT ;  /* 0x000000000000794d */ /* 0x000fea0003800000 */
.L_x_17:
[----:B------:R-:W-:-:S08]  /*a620*/  ISETP.NE.AND P0, PT, R5, RZ, PT ;  /* 0x000000ff0500720c */ /* 0x000fd00003f05270 */
[----:B0-----:R-:W0:-:S00]  /*a630*/  USETMAXREG.DEALLOC.CTAPOOL 0x28 ;  /* 0x00000028000079c8 */ /* 0x001e0000080e0500 */
[----:B------:R-:W-:Y:S05]  /*a640*/  @P0 EXIT ;  /* 0x000000000000094d */ /* 0x000fea0003800000 */
[----:B0-----:R-:W-:Y:S01]  /*a650*/  LOP3.LUT P0, RZ, R8, 0xff, RZ, 0xc0, !PT ;  /* 0x000000ff08ff7812 */ /* 0x001fe2000780c0ff */
[----:B------:R-:W-:Y:S02]  /*a660*/  IMAD.MOV.U32 R0, RZ, RZ, 0x1 ;  /* 0x00000001ff007424 */ /* 0x000fe400078e00ff */
[----:B------:R-:W-:-:S10]  /*a670*/  IMAD.MOV.U32 R7, RZ, RZ, RZ ;  /* 0x000000ffff077224 */ /* 0x000fd400078e00ff */
[----:B------:R-:W-:Y:S05]  /*a680*/  @!P0 BRA `(.L_x_295) ;  /* 0x0000000c00788947 */ /* 0x000fea0003800000 */
[----:B------:R-:W0:Y:S01]  /*a690*/  S2UR UR9, SR_CgaCtaId ;  /* 0x00000000000979c3 */ /* 0x000e220000008800 */
[----:B------:R-:W-:Y:S01]  /*a6a0*/  ULDC UR5, c[0x0][0x658] ;  /* 0x0001960000057ab9 */ /* 0x000fe20000000800 */
[----:B------:R-:W-:Y:S01]  /*a6b0*/  UMOV UR10, 0xffffffff ;  /* 0xffffffff000a7882 */ /* 0x000fe20000000000 */
[----:B------:R-:W-:Y:S01]  /*a6c0*/  UMOV UR11, 0x1 ;  /* 0x00000001000b7882 */ /* 0x000fe20000000000 */
[----:B------:R-:W-:Y:S01]  /*a6d0*/  USHF.L.U32 UR10, UR10, UR5, URZ ;  /* 0x000000050a0a7299 */ /* 0x000fe2000800063f */
[----:B------:R-:W-:Y:S01]  /*a6e0*/  LOP3.LUT P0, RZ, R4, 0x1f, RZ, 0xc0, !PT ;  /* 0x0000001f04ff7812 */ /* 0x000fe2000780c0ff */
[----:B------:R-:W-:Y:S01]  /*a6f0*/  BSSY B0, `(.L_x_295) ;  /* 0x00000d7000007945 */ /* 0x000fe20003800000 */
[C---:B------:R-:W-:Y:S01]  /*a700*/  ISETP.NE.AND P2, PT, R3.reuse, RZ, PT ;  /* 0x000000ff0300720c */ /* 0x040fe20003f45270 */
[----:B------:R-:W-:Y:S01]  /*a710*/  ULOP3.LUT UR13, URZ, UR10, URZ, 0x33, !UPT ;  /* 0x0000000a3f0d7292 */ /* 0x000fe2000f8e333f */
[----:B------:R-:W-:Y:S01]  /*a720*/  ISETP.NE.OR P0, PT, R3, RZ, !P0 ;  /* 0x000000ff0300720c */ /* 0x000fe20004705670 */
[----:B------:R-:W-:Y:S01]  /*a730*/  IMAD.MOV.U32 R8, RZ, RZ, 0x1 ;  /* 0x00000001ff087424 */ /* 0x000fe200078e00ff */
[----:B------:R-:W-:Y:S01]  /*a740*/  LOP3.LUT R6, R16, 0x2, RZ, 0xfc, !PT ;  /* 0x0000000210067812 */ /* 0x000fe200078efcff */
[----:B------:R-:W-:Y:S01]  /*a750*/  IMAD.MOV.U32 R0, RZ, RZ, 0x1 ;  /* 0x00000001ff007424 */ /* 0x000fe200078e00ff */
[----:B------:R-:W-:Y:S01]  /*a760*/  ULDC UR4, c[0x0][0x600] ;  /* 0x0001800000047ab9 */ /* 0x000fe20000000800 */
[----:B------:R-:W-:Y:S01]  /*a770*/  IMAD.MOV.U32 R7, RZ, RZ, RZ ;  /* 0x000000ffff077224 */ /* 0x000fe200078e00ff */
[----:B------:R-:W-:Y:S01]  /*a780*/  UMOV UR18, 0x55 ;  /* 0x0000005500127882 */ /* 0x000fe20000000000 */
[----:B------:R-:W-:-:S02]  /*a790*/  UIADD3 UR26, UR40, 0x1, URZ ;  /* 0x00000001281a7890 */ /* 0x000fc4000fffe03f */
[----:B------:R-:W-:Y:S02]  /*a7a0*/  UIADD3 UR4, UR4, -0x1, URZ ;  /* 0xffffffff04047890 */ /* 0x000fe4000fffe03f */
[----:B------:R-:W-:Y:S01]  /*a7b0*/  USHF.L.U32 UR5, UR11, UR5, URZ ;  /* 0x000000050b057299 */ /* 0x000fe2000800063f */
[----:B------:R-:W-:Y:S01]  /*a7c0*/  ULDC.64 UR24, c[0x0][0x198] ;  /* 0x0000660000187ab9 */ /* 0x000fe20000000a00 */
[----:B0-----:R-:W-:Y:S02]  /*a7d0*/  ULOP3.LUT UR8, UR9, 0x1, URZ, 0xc0, !UPT ;  /* 0x0000000109087892 */ /* 0x001fe4000f8ec03f */
[----:B------:R-:W-:Y:S02]  /*a7e0*/  USHF.R.U32.HI UR27, URZ, 0x1, UR9 ;  /* 0x000000013f1b7899 */ /* 0x000fe40008011609 */
[----:B------:R-:W-:Y:S02]  /*a7f0*/  USHF.L.U32 UR6, UR9, 0x7, URZ ;  /* 0x0000000709067899 */ /* 0x000fe4000800063f */
[----:B------:R-:W-:-:S02]  /*a800*/  USHF.L.U32 UR7, UR9, 0xc, URZ ;  /* 0x0000000c09077899 */ /* 0x000fc4000800063f */
[----:B------:R-:W-:Y:S02]  /*a810*/  ULOP3.LUT UR9, UR9, 0xfffffffe, URZ, 0xc0, !UPT ;  /* 0xfffffffe09097892 */ /* 0x000fe4000f8ec03f */
[----:B------:R-:W-:Y:S02]  /*a820*/  UISETP.GT.U32.AND UP0, UPT, UR8, 0xffff, UPT ;  /* 0x0000ffff0800788c */ /* 0x000fe4000bf04070 */
[----:B------:R-:W-:Y:S02]  /*a830*/  USHF.L.U32 UR10, UR11, UR9, URZ ;  /* 0x000000090b0a7299 */ /* 0x000fe4000800063f */
[----:B------:R-:W-:Y:S02]  /*a840*/  ULOP3.LUT UR9, UR9, 0x1, URZ, 0xfc, !UPT ;  /* 0x0000000109097892 */ /* 0x000fe4000f8efc3f */
[----:B------:R-:W-:Y:S02]  /*a850*/  USEL UR8, UR8, 0xffff, !UP0 ;  /* 0x0000ffff08087887 */ /* 0x000fe4000c000000 */
[----:B------:R-:W-:-:S02]  /*a860*/  USHF.L.U32 UR9, UR11, UR9, URZ ;  /* 0x000000090b097299 */ /* 0x000fc4000800063f */
[----:B------:R-:W-:Y:S02]  /*a870*/  ULOP3.LUT UR8, UR8, 0xffff, URZ, 0xc0, !UPT ;  /* 0x0000ffff08087892 */ /* 0x000fe4000f8ec03f */
[----:B------:R-:W-:Y:S02]  /*a880*/  ULOP3.LUT UR6, UR6, 0x80, URZ, 0xc0, !UPT ;  /* 0x0000008006067892 */ /* 0x000fe4000f8ec03f */
[----:B------:R-:W-:Y:S02]  /*a890*/  ULOP3.LUT UR7, UR7, 0x1000, URZ, 0xc0, !UPT ;  /* 0x0000100007077892 */ /* 0x000fe4000f8ec03f */
[----:B------:R-:W-:Y:S02]  /*a8a0*/  ULOP3.LUT UR19, UR10, UR9, URZ, 0xfc, !UPT ;  /* 0x000000090a137292 */ /* 0x000fe4000f8efc3f */
[----:B------:R-:W-:-:S12]  /*a8b0*/  USHF.L.U32 UR18, UR18, UR8, URZ ;  /* 0x0000000812127299 */ /* 0x000fd8000800063f */
.L_x_307:
[----:B------:R-:W-:-:S03]  /*a8c0*/  UMOV UR8, 0xffffffff ;  /* 0xffffffff00087882 */ /* 0x000fc60000000000 */
[----:B------:R-:W-:Y:S05]  /*a8d0*/  BRA.DIV UR8, `(.L_x_296) ;  /* 0x00000012081c7947 */ /* 0x000fea000b800000 */
[----:B------:R-:W-:-:S13]  /*a8e0*/  ELECT P6, URZ, PT ;  /* 0x00000000003f782f */ /* 0x000fda00038c0000 */
.L_x_321:
[----:B------:R-:W0:Y:S01]  /*a8f0*/  LDC R3, c[0x0][0x28c] ;  /* 0x0000a300ff037b82 */ /* 0x000e220000000800 */
[----:B------:R-:W-:Y:S01]  /*a900*/  BSSY B1, `(.L_x_297) ;  /* 0x000003d000017945 */ /* 0x000fe20003800000 */
[----:B0-----:R-:W-:-:S13]  /*a910*/  ISETP.LT.OR P6, PT, R3, 0x1, !P6 ;  /* 0x000000010300780c */ /* 0x001fda00077c1670 */
[----:B------:R-:W-:Y:S05]  /*a920*/  @P6 BRA `(.L_x_298) ;  /* 0x0000000000e86947 */ /* 0x000fea0003800000 */
[----:B------:R-:W-:Y:S01]  /*a930*/  LEA R19, R19, UR27, 0x2 ;  /* 0x0000001b13137c11 */ /* 0x000fe2000f8e10ff */
[----:B------:R-:W-:Y:S01]  /*a940*/  IMAD.MOV.U32 R11, RZ, RZ, RZ ;  /* 0x000000ffff0b7224 */ /* 0x000fe200078e00ff */
[----:B------:R-:W-:Y:S01]  /*a950*/  LEA R22, R22, UR6, 0x8 ;  /* 0x0000000616167c11 */ /* 0x000fe2000f8e40ff */
[----:B------:R-:W-:Y:S02]  /*a960*/  IMAD.U32 R13, RZ, RZ, UR26 ;  /* 0x0000001aff0d7e24 */ /* 0x000fe4000f8e00ff */
[----:B------:R-:W-:Y:S02]  /*a970*/  IMAD.MOV.U32 R3, RZ, RZ, R0 ;  /* 0x000000ffff037224 */ /* 0x000fe400078e0000 */
[----:B------:R-:W-:Y:S02]  /*a980*/  IMAD.MOV.U32 R4, RZ, RZ, R7 ;  /* 0x000000ffff047224 */ /* 0x000fe400078e0007 */
[----:B------:R-:W-:-:S07]  /*a990*/  IMAD.SHL.U32 R19, R19, 0x10, RZ ;  /* 0x0000001013137824 */ /* 0x000fce00078e00ff */
.L_x_302:
[----:B------:R-:W0:Y:S01]  /*a9a0*/  S2R R10, SR_CgaCtaId ;  /* 0x00000000000a7919 */ /* 0x000e220000008800 */
[----:B------:R-:W-:Y:S01]  /*a9b0*/  MOV R5, 0x400 ;  /* 0x0000040000057802 */ /* 0x000fe20000000f00 */
[----:B------:R-:W1:Y:S03]  /*a9c0*/  @!P2 LDC R9, c[0x0][0x500] ;  /* 0x00014000ff09ab82 */ /* 0x000e660000000800 */
[----:B0-----:R-:W-:Y:S02]  /*a9d0*/  LEA R12, R10, R5, 0x18 ;  /* 0x000000050a0c7211 */ /* 0x001fe400078ec0ff */
[----:B------:R-:W-:-:S03]  /*a9e0*/  SHF.L.U32 R5, R3, 0x1f, RZ ;  /* 0x0000001f03057819 */ /* 0x000fc600000006ff */
[----:B------:R-:W-:-:S04]  /*a9f0*/  IMAD R10, R4, 0x8, R12 ;  /* 0x00000008040a7824 */ /* 0x000fc800078e020c */
[----:B------:R-:W0:Y:S02]  /*aa00*/  SYNCS.PHASECHK.TRANS64.TRYWAIT P1, [R10+URZ+0x28], R5 ;  /* 0x000028050a0075a7 */ /* 0x000e24000802017f */
[----:B01----:R-:W-:Y:S05]  /*aa10*/  @!P1 BRA `(.L_x_299) ;  /* 0x0000000c00ec9947 */ /* 0x003fea0003800000 */
.L_x_322:
[----:B0-----:R-:W-:Y:S01]  /*aa20*/  PRMT R5, R6, 0x9910, RZ ;  /* 0x0000991006057816 */ /* 0x001fe200000000ff */
[----:B------:R0:W-:Y:S03]  /*aa30*/  @!P2 SYNCS.ARRIVE.TRANS64 RZ, [R10+URZ], R9 ;  /* 0x000000090affa9a7 */ /* 0x0001e6000800003f */
[----:B------:R-:W-:-:S13]  /*aa40*/  ISETP.NE.AND P1, PT, R5, 0x2, PT ;  /* 0x000000020500780c */ /* 0x000fda0003f25270 */
[----:B0-----:R-:W-:Y:S05]  /*aa50*/  @P1 BRA `(.L_x_300) ;  /* 0x0000000000041947 */ /* 0x001fea0003800000 */
[----:B------:R-:W-:Y:S01]  /*aa60*/  BPT.TRAP 0x1 ;  /* 0x000000040000795c */ /* 0x000fe20000300000 */
.L_x_300:
[----:B------:R-:W-:Y:S05]  /*aa70*/  @P0 BRA `(.L_x_301) ;  /* 0x0000000000040947 */ /* 0x000fea0003800000 */
[----:B------:R-:W-:Y:S01]  /*aa80*/  BPT.TRAP 0x1 ;  /* 0x000000040000795c */ /* 0x000fe20000300000 */
.L_x_301:
[----:B------:R-:W-:Y:S01]  /*aa90*/  LEA R5, R4, UR27, 0x2 ;  /* 0x0000001b04057c11 */ /* 0x000fe2000f8e10ff */
[----:B------:R-:W-:Y:S01]  /*aaa0*/  VIADD R13, R13, 0xffffffff ;  /* 0xffffffff0d0d7836 */ /* 0x000fe20000000000 */
[----:B------:R-:W-:Y:S01]  /*aab0*/  R2UR UR22, R19 ;  /* 0x00000000131672ca */ /* 0x000fe200000e0000 */
[----:B------:R-:W-:Y:S01]  /*aac0*/  UIADD3 UR14, UP0, UR24, 0xf0, URZ ;  /* 0x000000f0180e7890 */ /* 0x000fe2000ff1e03f */
[----:B------:R-:W-:Y:S01]  /*aad0*/  R2UR UR9, R10 ;  /* 0x000000000a0972ca */ /* 0x000fe200000e0000 */
[----:B------:R-:W-:Y:S01]  /*aae0*/  IMAD.SHL.U32 R5, R5, 0x200, RZ ;  /* 0x0000020005057824 */ /* 0x000fe200078e00ff */
[----:B------:R-:W-:Y:S01]  /*aaf0*/  R2UR UR10, R11 ;  /* 0x000000000b0a72ca */ /* 0x000fe200000e0000 */
[----:B------:R-:W-:Y:S01]  /*ab00*/  UIADD3 UR30, UP1, UR24, 0x1f0, URZ ;  /* 0x000001f0181e7890 */ /* 0x000fe2000ff3e03f */
[----:B------:R-:W-:Y:S01]  /*ab10*/  R2UR UR12, R2 ;  /* 0x00000000020c72ca */ /* 0x000fe200000e0000 */
[--C-:B------:R-:W-:Y:S01]  /*ab20*/  IMAD R9, R5, 0x4, R12.reuse ;  /* 0x0000000405097824 */ /* 0x100fe200078e020c */
[----:B------:R-:W-:Y:S01]  /*ab30*/  LEA R5, R4, UR7, 0xd ;  /* 0x0000000704057c11 */ /* 0x000fe2000f8e68ff */
[----:B------:R-:W-:Y:S01]  /*ab40*/  UIADD3.X UR15, URZ, UR25, URZ, UP0, !UPT ;  /* 0x000000193f0f7290 */ /* 0x000fe200087fe43f */
[----:B------:R-:W-:Y:S01]  /*ab50*/  R2UR UR23, R22 ;  /* 0x00000000161772ca */ /* 0x000fe200000e0000 */
[----:B------:R-:W-:Y:S01]  /*ab60*/  UPRMT UR20, URZ, 0x5410, UR18 ;  /* 0x000054103f147896 */ /* 0x000fe20008000012 */
[----:B------:R-:W-:Y:S01]  /*ab70*/  R2UR UR8, R9 ;  /* 0x00000000090872ca */ /* 0x000fe200000e0000 */
[----:B------:R-:W-:Y:S01]  /*ab80*/  IMAD R5, R5, 0x4, R12 ;  /* 0x0000000405057824 */ /* 0x000fe200078e020c */
[----:B------:R-:W-:Y:S01]  /*ab90*/  ISETP.GT.AND P3, PT, R13, 0x1, PT ;  /* 0x000000010d00780c */ /* 0x000fe20003f64270 */
[----:B------:R-:W-:Y:S01]  /*aba0*/  VIADD R4, R4, 0x1 ;  /* 0x0000000104047836 */ /* 0x000fe20000000000 */
[----:B------:R-:W-:Y:S01]  /*abb0*/  UPRMT UR28, URZ, 0x5410, UR19 ;  /* 0x000054103f1c7896 */ /* 0x000fe20008000013 */
[----:B------:R-:W-:Y:S01]  /*abc0*/  VIADD R11, R11, 0x20 ;  /* 0x000000200b0b7836 */ /* 0x000fe20000000000 */
[----:B------:R-:W-:Y:S01]  /*abd0*/  R2UR UR11, R5 ;  /* 0x00000000050b72ca */ /* 0x000fe200000e0000 */
[----:B------:R-:W-:Y:S01]  /*abe0*/  UIADD3.X UR31, URZ, UR25, URZ, UP1, !UPT ;  /* 0x000000193f1f7290 */ /* 0x000fe20008ffe43f */
[----:B------:R-:W-:Y:S01]  /*abf0*/  ISETP.NE.AND P1, PT, R4, 0x5, PT ;  /* 0x000000050400780c */ /* 0x000fe20003f25270 */
[----:B------:R-:W-:Y:S01]  /*ac00*/  UMOV UR16, 0x0 ;  /* 0x0000000000107882 */ /* 0x000fe20000000000 */
[----:B------:R-:W-:-:S02]  /*ac10*/  UMOV UR17, 0x10000000 ;  /* 0x1000000000117882 */ /* 0x000fc40000000000 */
[----:B------:R-:W-:Y:S01]  /*ac20*/  SEL R10, RZ, 0x1, P1 ;  /* 0x00000001ff0a7807 */ /* 0x000fe20000800000 */
[----:B------:R-:W-:Y:S01]  /*ac30*/  UIADD3 UR8, UR8, 0x180, URZ ;  /* 0x0000018008087890 */ /* 0x000fe2000fffe03f */
[----:B------:R-:W-:Y:S02]  /*ac40*/  SEL R4, R4, RZ, P1 ;  /* 0x000000ff04047207 */ /* 0x000fe40000800000 */
[----:B------:R-:W-:-:S03]  /*ac50*/  LOP3.LUT R3, R3, R10, RZ, 0x3c, !PT ;  /* 0x0000000a03037212 */ /* 0x000fc600078e3cff */
[----:B------:R-:W-:-:S03]  /*ac60*/  UIADD3 UR21, UR11, 0xa180, URZ ;  /* 0x0000a1800b157890 */ /* 0x000fc6000fffe03f */
[----:B------:R-:W-:Y:S02]  /*ac70*/  UMOV UR11, UR22 ;  /* 0x00000016000b7c82 */ /* 0x000fe40008000000 */
[----:B------:R0:W-:Y:S02]  /*ac80*/  UTMALDG.3D.MULTICAST [UR8], [UR14], UR20, desc[UR16] ;  /* 0x000010080e0073b4 */ /* 0x0001e40008011814 */
[----:B0-----:R-:W-:Y:S01]  /*ac90*/  UMOV UR8, UR21 ;  /* 0x0000001500087c82 */ /* 0x001fe20008000000 */
[----:B------:R-:W-:Y:S02]  /*aca0*/  UMOV UR11, UR23 ;  /* 0x00000017000b7c82 */ /* 0x000fe40008000000 */
[----:B------:R0:W-:Y:S02]  /*acb0*/  UTMALDG.3D.MULTICAST [UR8], [UR30], UR28, desc[UR16] ;  /* 0x000010081e0073b4 */ /* 0x0001e4000801181c */
[----:B0-----:R-:W-:Y:S05]  /*acc0*/  @P3 BRA `(.L_x_302) ;  /* 0xfffffffc00343947 */ /* 0x001fea000383ffff */
.L_x_298:
[----:B------:R-:W-:Y:S05]  /*acd0*/  BSYNC B1 ;  /* 0x0000000000017941 */ /* 0x000fea0003800000 */
.L_x_297:
[----:B------:R-:W2:Y:S01]  /*ace0*/  LDL.64 R14, [R1] ;  /* 0x00000000010e7983 */ /* 0x000ea20000100a00 */
[----:B------:R-:W-:Y:S01]  /*acf0*/  LOP3.LUT P4, RZ, R8, 0xff, RZ, 0xc0, !PT ;  /* 0x000000ff08ff7812 */ /* 0x000fe2000788c0ff */
[----:B------:R-:W-:Y:S01]  /*ad00*/  VIADD R4, R7, UR40 ;  /* 0x0000002807047c36 */ /* 0x000fe20008000000 */
[----:B------:R-:W-:Y:S01]  /*ad10*/  ULDC.64 UR8, c[0x0][0x650] ;  /* 0x0001940000087ab9 */ /* 0x000fe20000000a00 */
[----:B------:R-:W-:Y:S01]  /*ad20*/  IMAD.U32 R7, RZ, RZ, UR40 ;  /* 0x00000028ff077e24 */ /* 0x000fe2000f8e00ff */
[----:B------:R-:W-:Y:S01]  /*ad30*/  UISETP.GE.U32.AND UP0, UPT, UR40, 0x5, UPT ;  /* 0x000000052800788c */ /* 0x000fe2000bf06070 */
[----:B------:R-:W-:Y:S01]  /*ad40*/  BSSY B1, `(.L_x_303) ;  /* 0x000006f000017945 */ /* 0x000fe20003800000 */
[----:B------:R-:W-:Y:S01]  /*ad50*/  ISETP.GT.U32.AND P1, PT, R4, 0x4, PT ;  /* 0x000000040400780c */ /* 0x000fe20003f24070 */
[----:B------:R-:W-:Y:S01]  /*ad60*/  IMAD.MOV.U32 R19, RZ, RZ, -0x1 ;  /* 0xffffffffff137424 */ /* 0x000fe200078e00ff */
[----:B------:R-:W-:Y:S01]  /*ad70*/  PRMT R8, RZ, 0x7610, R8 ;  /* 0x00007610ff087816 */ /* 0x000fe20000000008 */
[----:B------:R-:W-:Y:S01]  /*ad80*/  IMAD.MOV.U32 R22, RZ, RZ, -0x1 ;  /* 0xffffffffff167424 */ /* 0x000fe200078e00ff */
[----:B------:R-:W-:-:S02]  /*ad90*/  ISETP.LT.U32.AND P1, PT, R7, 0x5, P1 ;  /* 0x000000050700780c */ /* 0x000fc40000f21070 */
[----:B------:R-:W-:Y:S01]  /*ada0*/  PLOP3.LUT P3, PT, PT, PT, UP0, 0x80, 0x0 ;  /* 0x000000000000781c */ /* 0x000fe20003f6f008 */
[----:B------:R-:W0:Y:S01]  /*adb0*/  @P4 S2R R3, SR_CgaCtaId ;  /* 0x0000000000034919 */ /* 0x000e220000008800 */
[----:B------:R-:W-:-:S04]  /*adc0*/  @P4 MOV R2, 0x400 ;  /* 0x0000040000024802 */ /* 0x000fc80000000f00 */
[----:B0-----:R-:W-:Y:S01]  /*add0*/  @P4 LEA R5, R3, R2, 0x18 ;  /* 0x0000000203054211 */ /* 0x001fe200078ec0ff */
[----:B------:R-:W-:-:S03]  /*ade0*/  IMAD.WIDE.U32 R2, R4, -0x33333333, RZ ;  /* 0xcccccccd04027825 */ /* 0x000fc600078e00ff */
[----:B------:R0:W-:Y:S01]  /*adf0*/  @P4 SYNCS.ARRIVE.TRANS64.A1T0 RZ, [R5+URZ+0x88], RZ ;  /* 0x000088ff05ff49a7 */ /* 0x0001e2000810003f */
[----:B------:R-:W-:Y:S01]  /*ae00*/  IMAD.MOV.U32 R2, RZ, RZ, -0x1 ;  /* 0xffffffffff027424 */ /* 0x000fe200078e00ff */
[----:B0-----:R-:W-:Y:S02]  /*ae10*/  SHF.R.U32.HI R5, RZ, 0x2, R3 ;  /* 0x00000002ff057819 */ /* 0x001fe40000011603 */
[----:B------:R-:W-:-:S03]  /*ae20*/  SEL R3, RZ, 0x1, !P1 ;  /* 0x00000001ff037807 */ /* 0x000fc60004800000 */
[----:B------:R-:W-:Y:S01]  /*ae30*/  IMAD R7, R5, -0x5, R4 ;  /* 0xfffffffb05077824 */ /* 0x000fe200078e0204 */
[----:B------:R-:W-:Y:S02]  /*ae40*/  LOP3.LUT R0, R0, R3, RZ, 0x3c, !PT ;  /* 0x0000000300007212 */ /* 0x000fe400078e3cff */
[----:B------:R-:W-:Y:S02]  /*ae50*/  PRMT R3, RZ, 0x7610, R3 ;  /* 0x00007610ff037816 */ /* 0x000fe40000000003 */
[----:B------:R-:W-:Y:S02]  /*ae60*/  @P3 LOP3.LUT R0, R0, 0x1, R5, 0x78, !PT ;  /* 0x0000000100003812 */ /* 0x000fe400078e7805 */
[----:B--2---:R-:W-:-:S04]  /*ae70*/  IADD3 R18, P4, R18, R14, RZ ;  /* 0x0000000e12127210 */ /* 0x004fc80007f9e0ff */
[----:B------:R-:W-:Y:S01]  /*ae80*/  ISETP.GE.U32.AND P1, PT, R18, UR8, PT ;  /* 0x0000000812007c0c */ /* 0x000fe2000bf26070 */
[----:B------:R-:W-:-:S05]  /*ae90*/  IMAD.X R17, R17, 0x1, R23, P4 ;  /* 0x0000000111117824 */ /* 0x000fca00020e0617 */
[----:B------:R-:W-:-:S13]  /*aea0*/  ISETP.GE.U32.AND.EX P1, PT, R17, UR9, PT, P1 ;  /* 0x0000000911007c0c */ /* 0x000fda000bf26110 */
[----:B------:R-:W-:Y:S05]  /*aeb0*/  @P1 BRA `(.L_x_304) ;  /* 0x00000004005c1947 */ /* 0x000fea0003800000 */
[----:B------:R-:W0:Y:S01]  /*aec0*/  S2R R11, SR_CTAID.X ;  /* 0x00000000000b7919 */ /* 0x000e220000002500 */
[----:B------:R-:W-:Y:S01]  /*aed0*/  ULDC.64 UR8, c[0x0][0x628] ;  /* 0x00018a0000087ab9 */ /* 0x000fe20000000a00 */
[----:B------:R-:W1:Y:S01]  /*aee0*/  LDC R12, c[0x0][0x144] ;  /* 0x00005100ff0c7b82 */ /* 0x000e620000000800 */
[----:B------:R-:W-:Y:S01]  /*aef0*/  ISETP.NE.U32.AND P1, PT, RZ, UR8, PT ;  /* 0x00000008ff007c0c */ /* 0x000fe2000bf25070 */
[----:B------:R-:W2:Y:S01]  /*af00*/  S2R R9, SR_CTAID.Y ;  /* 0x0000000000097919 */ /* 0x000ea20000002600 */
[----:B------:R-:W-:Y:S01]  /*af10*/  ULDC UR10, c[0x0][0x150] ;  /* 0x00005400000a7ab9 */ /* 0x000fe20000000800 */
[----:B------:R-:W-:Y:S01]  /*af20*/  ULDC UR11, c[0x0][0x630] ;  /* 0x00018c00000b7ab9 */ /* 0x000fe20000000800 */
[----:B------:R-:W-:Y:S01]  /*af30*/  ISETP.NE.AND.EX P1, PT, RZ, UR9, PT, P1 ;  /* 0x00000009ff007c0c */ /* 0x000fe2000bf25310 */
[----:B------:R-:W-:Y:S01]  /*af40*/  IMAD.MOV.U32 R2, RZ, RZ, R18 ;  /* 0x000000ffff027224 */ /* 0x000fe200078e0012 */
[----:B0-----:R-:W-:-:S05]  /*af50*/  I2FP.F32.U32 R3, R11 ;  /* 0x0000000b00037245 */ /* 0x001fca0000201000 */
[----:B------:R-:W-:Y:S01]  /*af60*/  FMUL R14, R3, UR10 ;  /* 0x0000000a030e7c20 */ /* 0x000fe20008400000 */
[----:B------:R-:W-:-:S05]  /*af70*/  IMAD.MOV.U32 R3, RZ, RZ, R17 ;  /* 0x000000ffff037224 */ /* 0x000fca00078e0011 */
[----:B--2---:R-:W-:Y:S05]  /*af80*/  @!P1 BRA `(.L_x_305) ;  /* 0x0000000000289947 */ /* 0x004fea0003800000 */
[----:B------:R-:W-:Y:S02]  /*af90*/  ULDC UR10, c[0x0][0x634] ;  /* 0x00018d00000a7ab9 */ /* 0x000fe40000000800 */
[----:B------:R-:W-:-:S05]  /*afa0*/  IADD3 R3, P1, R18, UR10, RZ ;  /* 0x0000000a12037c10 */ /* 0x000fca000ff3e0ff */
[----:B------:R-:W-:-:S04]  /*afb0*/  IMAD.X R13, RZ, RZ, R17, P1 ;  /* 0x000000ffff0d7224 */ /* 0x000fc800008e0611 */
[----:B------:R-:W-:-:S04]  /*afc0*/  IMAD.WIDE.U32 R4, R13, UR8, RZ ;  /* 0x000000080d047c25 */ /* 0x000fc8000f8e00ff */
[----:B------:R-:W-:-:S04]  /*afd0*/  IMAD.WIDE.U32 R4, P1, R3, UR9, R4 ;  /* 0x0000000903047c25 */ /* 0x000fc8000f820004 */
[----:B------:R-:W-:-:S04]  /*afe0*/  IMAD.WIDE.U32 R2, R3, UR8, RZ ;  /* 0x0000000803027c25 */ /* 0x000fc8000f8e00ff */
[----:B------:R-:W-:Y:S01]  /*aff0*/  IMAD.MOV.U32 R2, RZ, RZ, R5 ;  /* 0x000000ffff027224 */ /* 0x000fe200078e0005 */
[----:B------:R-:W-:Y:S01]  /*b000*/  IADD3 RZ, P3, R3, R4, RZ ;  /* 0x0000000403ff7210 */ /* 0x000fe20007f7e0ff */
[----:B------:R-:W-:-:S04]  /*b010*/  IMAD.X R3, RZ, RZ, RZ, P1 ;  /* 0x000000ffff037224 */ /* 0x000fc800008e06ff */
[----:B------:R-:W-:-:S08]  /*b020*/  IMAD.WIDE.U32.X R2, R13, UR9, R2, P3 ;  /* 0x000000090d027c25 */ /* 0x000fd000098e0402 */
.L_x_305:
[--C-:B------:R-:W-:Y:S01]  /*b030*/  SHF.R.U64 R10, R2, UR11, R3.reuse ;  /* 0x0000000b020a7c19 */ /* 0x100fe20008001203 */
[----:B------:R-:W0:Y:S01]  /*b040*/  F2I.U32.TRUNC.NTZ R14, R14 ;  /* 0x0000000e000e7305 */ /* 0x000e22000020f000 */
[----:B------:R-:W-:Y:S01]  /*b050*/  SHF.R.U32.HI R2, RZ, UR11, R3 ;  /* 0x0000000bff027c19 */ /* 0x000fe20008011603 */
[----:B------:R-:W-:Y:S01]  /*b060*/  ULDC.64 UR8, c[0x0][0x620] ;  /* 0x0001880000087ab9 */ /* 0x000fe20000000a00 */
[----:B------:R-:W-:Y:S01]  /*b070*/  IADD3 R5, P1, RZ, -R10, RZ ;  /* 0x8000000aff057210 */ /* 0x000fe20007f3e0ff */
[----:B------:R-:W-:Y:S01]  /*b080*/  IMAD.MOV.U32 R3, RZ, RZ, R17 ;  /* 0x000000ffff037224 */ /* 0x000fe200078e0011 */
[----:B------:R-:W-:-:S03]  /*b090*/  ULDC.64 UR10, c[0x0][0x640] ;  /* 0x00019000000a7ab9 */ /* 0x000fc60000000a00 */
[----:B------:R-:W-:Y:S01]  /*b0a0*/  IMAD.X R2, RZ, RZ, ~R2, P1 ;  /* 0x000000ffff027224 */ /* 0x000fe200008e0e02 */
[----:B------:R-:W-:-:S03]  /*b0b0*/  ISETP.NE.U32.AND P1, PT, RZ, UR10, PT ;  /* 0x0000000aff007c0c */ /* 0x000fc6000bf25070 */
[----:B------:R-:W-:Y:S01]  /*b0c0*/  IMAD R4, R2, UR8, RZ ;  /* 0x0000000802047c24 */ /* 0x000fe2000f8e02ff */
[----:B------:R-:W-:Y:S01]  /*b0d0*/  ISETP.NE.AND.EX P1, PT, RZ, UR11, PT, P1 ;  /* 0x0000000bff007c0c */ /* 0x000fe2000bf25310 */
[----:B------:R-:W-:-:S04]  /*b0e0*/  IMAD.MOV.U32 R2, RZ, RZ, R18 ;  /* 0x000000ffff027224 */ /* 0x000fc800078e0012 */
[----:B------:R-:W-:Y:S01]  /*b0f0*/  IMAD.WIDE.U32 R2, R5, UR8, R2 ;  /* 0x0000000805027c25 */ /* 0x000fe2000f8e0002 */
[----:B------:R-:W-:-:S03]  /*b100*/  ULDC UR8, c[0x0][0x618] ;  /* 0x0001860000087ab9 */ /* 0x000fc60000000800 */
[----:B------:R-:W-:Y:S01]  /*b110*/  IMAD R5, R5, UR9, R4 ;  /* 0x0000000905057c24 */ /* 0x000fe2000f8e0204 */
[----:B------:R-:W-:Y:S01]  /*b120*/  ULDC UR9, c[0x0][0x154] ;  /* 0x0000550000097ab9 */ /* 0x000fe20000000800 */
[----:B0-----:R-:W-:Y:S02]  /*b130*/  IMAD.MOV R4, RZ, RZ, -R14 ;  /* 0x000000ffff047224 */ /* 0x001fe400078e0a0e */
[----:B------:R-:W0:Y:S01]  /*b140*/  LDC R14, c[0x0][0x148] ;  /* 0x00005200ff0e7b82 */ /* 0x000e220000000800 */
[----:B------:R-:W-:Y:S02]  /*b150*/  IMAD.IADD R3, R3, 0x1, R5 ;  /* 0x0000000103037824 */ /* 0x000fe400078e0205 */
[----:B-1----:R-:W-:Y:S01]  /*b160*/  IMAD R11, R12, R4, R11 ;  /* 0x000000040c0b7224 */ /* 0x002fe200078e020b */
[----:B------:R-:W-:Y:S02]  /*b170*/  I2FP.F32.U32 R4, R9 ;  /* 0x0000000900047245 */ /* 0x000fe40000201000 */
[----:B------:R-:W-:-:S02]  /*b180*/  SHF.R.U64 R12, R2, UR8, R3 ;  /* 0x00000008020c7c19 */ /* 0x000fc40008001203 */
[----:B------:R-:W-:Y:S01]  /*b190*/  SHF.R.U32.HI R3, RZ, UR8, R3 ;  /* 0x00000008ff037c19 */ /* 0x000fe20008011603 */
[----:B------:R-:W-:Y:S01]  /*b1a0*/  FMUL R4, R4, UR9 ;  /* 0x0000000904047c20 */ /* 0x000fe20008400000 */
[----:B------:R-:W-:Y:S02]  /*b1b0*/  ULDC UR8, c[0x0][0x608] ;  /* 0x0001820000087ab9 */ /* 0x000fe40000000800 */
[--C-:B------:R-:W-:Y:S01]  /*b1c0*/  SHF.R.U64 R15, R12, UR8, R3.reuse ;  /* 0x000000080c0f7c19 */ /* 0x100fe20008001203 */
[----:B------:R1:W2:Y:S01]  /*b1d0*/  F2I.U32.TRUNC.NTZ R20, R4 ;  /* 0x0000000400147305 */ /* 0x0002a2000020f000 */
[----:B------:R-:W-:Y:S01]  /*b1e0*/  SHF.R.U32.HI R2, RZ, UR8, R3 ;  /* 0x00000008ff027c19 */ /* 0x000fe20008011603 */
[----:B------:R-:W-:-:S03]  /*b1f0*/  ULDC UR8, c[0x0][0x658] ;  /* 0x0001960000087ab9 */ /* 0x000fc60000000800 */
[--C-:B------:R-:W-:Y:S02]  /*b200*/  SHF.R.U64 R13, R15, UR8, R2.reuse ;  /* 0x000000080f0d7c19 */ /* 0x100fe40008001202 */
[----:B------:R-:W-:-:S03]  /*b210*/  SHF.R.U32.HI R19, RZ, UR8, R2 ;  /* 0x00000008ff137c19 */ /* 0x000fc60008011602 */
[----:B------:R-:W-:Y:S02]  /*b220*/  IMAD.MOV.U32 R2, RZ, RZ, R13 ;  /* 0x000000ffff027224 */ /* 0x000fe400078e000d */
[----:B------:R-:W-:Y:S01]  /*b230*/  IMAD.MOV.U32 R3, RZ, RZ, R19 ;  /* 0x000000ffff037224 */ /* 0x000fe200078e0013 */
[----:B-1----:R-:W-:Y:S06]  /*b240*/  @!P1 BRA `(.L_x_306) ;  /* 0x0000000000289947 */ /* 0x002fec0003800000 */
        /* <DEDUP_REMOVED lines=10> */
.L_x_306:
[----:B------:R-:W1:Y:S01]  /*b2f0*/  LDC R4, c[0x0][0x65c] ;  /* 0x00019700ff047b82 */ /* 0x000e620000000800 */
[----:B------:R-:W-:Y:S01]  /*b300*/  ULDC UR8, c[0x0][0x648] ;  /* 0x0001920000087ab9 */ /* 0x000fe20000000800 */
[----:B------:R-:W-:Y:S01]  /*b310*/  LOP3.LUT R15, R15, UR13, RZ, 0xc0, !PT ;  /* 0x0000000d0f0f7c12 */ /* 0x000fe2000f8ec0ff */
[----:B--2---:R-:W-:Y:S01]  /*b320*/  IMAD.MOV R20, RZ, RZ, -R20 ;  /* 0x000000ffff147224 */ /* 0x004fe200078e0a14 */
[----:B------:R-:W-:Y:S01]  /*b330*/  SHF.R.U64 R2, R2, UR8, R3 ;  /* 0x0000000802027c19 */ /* 0x000fe20008001203 */
[----:B------:R-:W-:Y:S01]  /*b340*/  ULDC UR8, c[0x0][0x638] ;  /* 0x00018e0000087ab9 */ /* 0x000fe20000000800 */
[----:B------:R-:W-:Y:S01]  /*b350*/  LOP3.LUT R12, R12, UR4, RZ, 0xc0, !PT ;  /* 0x000000040c0c7c12 */ /* 0x000fe2000f8ec0ff */
[----:B------:R-:W-:Y:S01]  /*b360*/  ULDC UR9, c[0x0][0x610] ;  /* 0x0001840000097ab9 */ /* 0x000fe20000000800 */
[----:B------:R-:W-:Y:S01]  /*b370*/  IMAD.MOV.U32 R3, RZ, RZ, 0x1 ;  /* 0x00000001ff037424 */ /* 0x000fe200078e00ff */
[----:B-1----:R-:W-:Y:S01]  /*b380*/  ISETP.NE.AND P1, PT, R4, 0x1, PT ;  /* 0x000000010400780c */ /* 0x002fe20003f25270 */
[----:B------:R-:W-:-:S02]  /*b390*/  IMAD.MOV R4, RZ, RZ, -R2 ;  /* 0x000000ffff047224 */ /* 0x000fc400078e0a02 */
[----:B------:R-:W-:Y:S02]  /*b3a0*/  IMAD R2, R2, UR5, R15 ;  /* 0x0000000502027c24 */ /* 0x000fe4000f8e020f */
[----:B------:R-:W-:Y:S01]  /*b3b0*/  IMAD R13, R4, UR8, R13 ;  /* 0x00000008040d7c24 */ /* 0x000fe2000f8e020d */
[----:B------:R-:W-:-:S07]  /*b3c0*/  ULDC UR8, c[0x0][0x600] ;  /* 0x0001800000087ab9 */ /* 0x000fce0000000800 */
[----:B0-----:R-:W-:-:S04]  /*b3d0*/  @P1 IMAD R11, R14, R20, R9 ;  /* 0x000000140e0b1224 */ /* 0x001fc800078e0209 */
[----:B------:R-:W-:Y:S02]  /*b3e0*/  IMAD R11, R2, UR9, R11 ;  /* 0x00000009020b7c24 */ /* 0x000fe4000f8e020b */
[----:B------:R-:W-:-:S05]  /*b3f0*/  IMAD R2, R13, UR8, R12 ;  /* 0x000000080d027c24 */ /* 0x000fca000f8e020c */
[----:B------:R-:W-:Y:S02]  /*b400*/  SEL R22, R2, R11, !P1 ;  /* 0x0000000b02167207 */ /* 0x000fe40004800000 */
[----:B------:R-:W-:Y:S01]  /*b410*/  SEL R19, R11, R2, !P1 ;  /* 0x000000020b137207 */ /* 0x000fe20004800000 */
[----:B------:R-:W-:-:S07]  /*b420*/  IMAD.MOV.U32 R2, RZ, RZ, R10 ;  /* 0x000000ffff027224 */ /* 0x000fce00078e000a */
.L_x_304:
[----:B------:R-:W-:Y:S05]  /*b430*/  BSYNC B1 ;  /* 0x0000000000017941 */ /* 0x000fea0003800000 */
.L_x_303:
[----:B------:R-:W-:-:S13]  /*b440*/  LOP3.LUT P1, RZ, R3, 0xff, RZ, 0xc0, !PT ;  /* 0x000000ff03ff7812 */ /* 0x000fda000782c0ff */
[----:B------:R-:W-:Y:S05]  /*b450*/  @P1 BRA `(.L_x_307) ;  /* 0xfffffff400181947 */ /* 0x000fea000383ffff */
[----:B------:R-:W-:Y:S05]  /*b460*/  BSYNC B0 ;  /* 0x0000000000007941 */ /* 0x000fea0003800000 */
.L_x_295:
[----:B------:R-:W-:-:S03]  /*b470*/  UMOV UR8, 0xffffffff ;  /* 0xffffffff00087882 */ /* 0x000fc60000000000 */
[----:B------:R-:W-:Y:S05]  /*b480*/  BRA.DIV UR8, `(.L_x_308) ;  /* 0x0000000608647947 */ /* 0x000fea000b800000 */
[----:B------:R-:W-:-:S13]  /*b490*/  ELECT P6, URZ, PT ;  /* 0x00000000003f782f */ /* 0x000fda00038c0000 */
.L_x_325:
[----:B------:R-:W-:Y:S04]  /*b4a0*/  BSSY B0, `(.L_x_309) ;  /* 0x0000034000007945 */ /* 0x000fe80003800000 */
[----:B------:R-:W-:Y:S05]  /*b4b0*/  @!P6 BRA `(.L_x_310) ;  /* 0x0000000000c8e947 */ /* 0x000fea0003800000 */
[----:B------:R-:W-:-:S04]  /*b4c0*/  LOP3.LUT R16, R16, 0x2, RZ, 0xfc, !PT ;  /* 0x0000000210107812 */ /* 0x000fc800078efcff */
[----:B------:R-:W-:-:S13]  /*b4d0*/  ISETP.NE.AND P0, PT, R16, 0x3, PT ;  /* 0x000000031000780c */ /* 0x000fda0003f05270 */
[----:B------:R-:W-:Y:S05]  /*b4e0*/  @!P0 BRA `(.L_x_311) ;  /* 0x0000000000048947 */ /* 0x000fea0003800000 */
[----:B------:R-:W-:Y:S01]  /*b4f0*/  BPT.TRAP 0x1 ;  /* 0x000000040000795c */ /* 0x000fe20000300000 */
.L_x_311:
[----:B------:R-:W0:Y:S01]  /*b500*/  S2R R3, SR_CgaCtaId ;  /* 0x0000000000037919 */ /* 0x000e220000008800 */
[----:B------:R-:W-:Y:S02]  /*b510*/  MOV R2, 0x400 ;  /* 0x0000040000027802 */ /* 0x000fe40000000f00 */
[----:B------:R-:W-:Y:S02]  /*b520*/  SHF.L.U32 R4, R0, 0x1f, RZ ;  /* 0x0000001f00047819 */ /* 0x000fe400000006ff */
[----:B0-----:R-:W-:-:S05]  /*b530*/  LEA R2, R3, R2, 0x18 ;  /* 0x0000000203027211 */ /* 0x001fca00078ec0ff */
[----:B------:R-:W-:-:S04]  /*b540*/  VIADD R2, R2, 0x28 ;  /* 0x0000002802027836 */ /* 0x000fc80000000000 */
[C---:B------:R-:W-:Y:S02]  /*b550*/  IMAD R9, R7.reuse, 0x8, R2 ;  /* 0x0000000807097824 */ /* 0x040fe400078e0202 */
[----:B------:R-:W-:Y:S02]  /*b560*/  VIADD R7, R7, 0x1 ;  /* 0x0000000107077836 */ /* 0x000fe40000000000 */
[----:B------:R-:W0:Y:S03]  /*b570*/  SYNCS.PHASECHK.TRANS64.TRYWAIT P0, [R9+URZ], R4 ;  /* 0x00000004090075a7 */ /* 0x000e26000800017f */
[----:B------:R-:W-:-:S04]  /*b580*/  ISETP.NE.AND P1, PT, R7, 0x5, PT ;  /* 0x000000050700780c */ /* 0x000fc80003f25270 */
[----:B------:R-:W-:Y:S02]  /*b590*/  SEL R3, RZ, 0x1, P1 ;  /* 0x00000001ff037807 */ /* 0x000fe40000800000 */
[----:B------:R-:W-:Y:S02]  /*b5a0*/  SEL R7, R7, RZ, P1 ;  /* 0x000000ff07077207 */ /* 0x000fe40000800000 */
[----:B------:R-:W-:-:S03]  /*b5b0*/  LOP3.LUT R6, R0, R3, RZ, 0x3c, !PT ;  /* 0x0000000300067212 */ /* 0x000fc600078e3cff */
[----:B------:R-:W-:Y:S01]  /*b5c0*/  IMAD R8, R7, 0x8, R2 ;  /* 0x0000000807087824 */ /* 0x000fe200078e0202 */
[----:B------:R-:W-:Y:S01]  /*b5d0*/  SHF.L.U32 R5, R6, 0x1f, RZ ;  /* 0x0000001f06057819 */ /* 0x000fe200000006ff */
[----:B0-----:R-:W-:Y:S06]  /*b5e0*/  @!P0 BRA `(.L_x_312) ;  /* 0x00000004002c8947 */ /* 0x001fec0003800000 */
.L_x_326:
[----:B------:R-:W1:Y:S01]  /*b5f0*/  SYNCS.PHASECHK.TRANS64.TRYWAIT P0, [R8+URZ], R5 ;  /* 0x00000005080075a7 */ /* 0x000e62000800017f */
[----:B------:R-:W-:-:S05]  /*b600*/  VIADD R0, R7, 0x1 ;  /* 0x0000000107007836 */ /* 0x000fca0000000000 */
[----:B------:R-:W-:-:S04]  /*b610*/  ISETP.NE.AND P1, PT, R0, 0x5, PT ;  /* 0x000000050000780c */ /* 0x000fc80003f25270 */
[----:B------:R-:W-:Y:S02]  /*b620*/  SEL R3, RZ, 0x1, P1 ;  /* 0x00000001ff037807 */ /* 0x000fe40000800000 */
[----:B------:R-:W-:Y:S02]  /*b630*/  SEL R7, R0, RZ, P1 ;  /* 0x000000ff00077207 */ /* 0x000fe40000800000 */
[----:B------:R-:W-:-:S03]  /*b640*/  LOP3.LUT R6, R6, R3, RZ, 0x3c, !PT ;  /* 0x0000000306067212 */ /* 0x000fc600078e3cff */
[----:B0-----:R-:W-:Y:S01]  /*b650*/  IMAD R9, R7, 0x8, R2 ;  /* 0x0000000807097824 */ /* 0x001fe200078e0202 */
[----:B------:R-:W-:Y:S01]  /*b660*/  SHF.L.U32 R4, R6, 0x1f, RZ ;  /* 0x0000001f06047819 */ /* 0x000fe200000006ff */
[----:B-1----:R-:W-:Y:S06]  /*b670*/  @!P0 BRA `(.L_x_313) ;  /* 0x00000004001c8947 */ /* 0x002fec0003800000 */
.L_x_327:
[----:B------:R-:W1:Y:S01]  /*b680*/  SYNCS.PHASECHK.TRANS64.TRYWAIT P0, [R9+URZ], R4 ;  /* 0x00000004090075a7 */ /* 0x000e62000800017f */
[----:B------:R-:W-:-:S05]  /*b690*/  VIADD R0, R7, 0x1 ;  /* 0x0000000107007836 */ /* 0x000fca0000000000 */
[----:B------:R-:W-:-:S04]  /*b6a0*/  ISETP.NE.AND P1, PT, R0, 0x5, PT ;  /* 0x000000050000780c */ /* 0x000fc80003f25270 */
[----:B------:R-:W-:Y:S02]  /*b6b0*/  SEL R3, RZ, 0x1, P1 ;  /* 0x00000001ff037807 */ /* 0x000fe40000800000 */
[----:B------:R-:W-:Y:S02]  /*b6c0*/  SEL R7, R0, RZ, P1 ;  /* 0x000000ff00077207 */ /* 0x000fe40000800000 */
[----:B------:R-:W-:-:S03]  /*b6d0*/  LOP3.LUT R11, R6, R3, RZ, 0x3c, !PT ;  /* 0x00000003060b7212 */ /* 0x000fc600078e3cff */
[----:B------:R-:W-:Y:S01]  /*b6e0*/  IMAD R6, R7, 0x8, R2 ;  /* 0x0000000807067824 */ /* 0x000fe200078e0202 */
[----:B0-----:R-:W-:Y:S01]  /*b6f0*/  SHF.L.U32 R5, R11, 0x1f, RZ ;  /* 0x0000001f0b057819 */ /* 0x001fe200000006ff */
[----:B-1----:R-:W-:Y:S06]  /*b700*/  @!P0 BRA `(.L_x_314) ;  /* 0x00000004000c8947 */ /* 0x002fec0003800000 */
.L_x_328:
[----:B------:R-:W1:Y:S01]  /*b710*/  SYNCS.PHASECHK.TRANS64.TRYWAIT P0, [R6+URZ], R5 ;  /* 0x00000005060075a7 */ /* 0x000e62000800017f */
[----:B------:R-:W-:-:S05]  /*b720*/  VIADD R0, R7, 0x1 ;  /* 0x0000000107007836 */ /* 0x000fca0000000000 */
[----:B------:R-:W-:-:S04]  /*b730*/  ISETP.NE.AND P1, PT, R0, 0x5, PT ;  /* 0x000000050000780c */ /* 0x000fc80003f25270 */
[----:B0-----:R-:W-:Y:S02]  /*b740*/  SEL R4, RZ, 0x1, P1 ;  /* 0x00000001ff047807 */ /* 0x001fe40000800000 */
[----:B------:R-:W-:Y:S02]  /*b750*/  SEL R3, R0, RZ, P1 ;  /* 0x000000ff00037207 */ /* 0x000fe40000800000 */
[----:B------:R-:W-:Y:S01]  /*b760*/  LOP3.LUT R0, R11, R4, RZ, 0x3c, !PT ;  /* 0x000000040b007212 */ /* 0x000fe200078e3cff */
[----:B-1----:R-:W-:Y:S06]  /*b770*/  @!P0 BRA `(.L_x_315) ;  /* 0x0000000400048947 */ /* 0x002fec0003800000 */
.L_x_329:
[----:B------:R-:W-:Y:S01]  /*b780*/  IMAD R3, R3, 0x8, R2 ;  /* 0x0000000803037824 */ /* 0x000fe200078e0202 */
[----:B------:R-:W-:-:S07]  /*b790*/  SHF.L.U32 R0, R0, 0x1f, RZ ;  /* 0x0000001f00007819 */ /* 0x000fce00000006ff */
.L_x_316:
[----:B-1----:R1:W2:Y:S02]  /*b7a0*/  SYNCS.PHASECHK.TRANS64.TRYWAIT P0, [R3+URZ], R0 ;  /* 0x00000000030075a7 */ /* 0x0022a4000800017f */
[----:B--2---:R-:W-:Y:S05]  /*b7b0*/  @!P0 NANOSLEEP.SYNCS 0x989680 ;  /* 0x009896800000895d */ /* 0x004fea0003900000 */
[----:B------:R-:W2:Y:S02]  /*b7c0*/  @!P0 SYNCS.PHASECHK.TRANS64 P0, [R3+URZ], R0 ;  /* 0x00000000030085a7 */ /* 0x000ea4000800007f */
[----:B--2---:R-:W-:Y:S05]  /*b7d0*/  @!P0 BRA `(.L_x_316) ;  /* 0xfffffffc00f08947 */ /* 0x004fea000383ffff */
.L_x_310:
[----:B------:R-:W-:Y:S05]  /*b7e0*/  BSYNC B0 ;  /* 0x0000000000007941 */ /* 0x000fea0003800000 */
.L_x_309:
[----:B------:R-:W-:Y:S05]  /*b7f0*/  EXIT ;  /* 0x000000000000794d */ /* 0x000fea0003800000 */
.L_x_19:
[----:B-1----:R1:W2:Y:S02]  /*b800*/  SYNCS.PHASECHK.TRANS64.TRYWAIT P0, [R161+URZ], R0 ;  /* 0x00000000a10075a7 */ /* 0x0022a4000800017f */
[----:B--2---:R-:W-:Y:S05]  /*b810*/  @!P0 NANOSLEEP.SYNCS 0x989680 ;  /* 0x009896800000895d */ /* 0x004fea0003900000 */
[----:B------:R-:W2:Y:S02]  /*b820*/  @!P0 SYNCS.PHASECHK.TRANS64 P0, [R161+URZ], R0 ;  /* 0x00000000a10085a7 */ /* 0x000ea4000800007f */
[----:B--2---:R-:W-:Y:S05]  /*b830*/  @!P0 BRA `(.L_x_19) ;  /* 0xfffffffc00f08947 */ /* 0x004fea000383ffff */
[----:B------:R-:W-:Y:S05]  /*b840*/  BRA `(.L_x_317) ;  /* 0xffffff5c00ac7947 */ /* 0x000fea000383ffff */
.L_x_24:
[----:B--2---:R2:W3:Y:S02]  /*b850*/  SYNCS.PHASECHK.TRANS64.TRYWAIT P1, [R3+URZ], R0 ;  /* 0x00000000030075a7 */ /* 0x0044e4000802017f */
[----:B---3--:R-:W-:Y:S05]  /*b860*/  @!P1 NANOSLEEP.SYNCS 0x989680 ;  /* 0x009896800000995d */ /* 0x008fea0003900000 */
[----:B------:R-:W3:Y:S02]  /*b870*/  @!P1 SYNCS.PHASECHK.TRANS64 P1, [R3+URZ], R0 ;  /* 0x00000000030095a7 */ /* 0x000ee4000802007f */
[----:B---3--:R-:W-:Y:S05]  /*b880*/  @!P1 BRA `(.L_x_24) ;  /* 0xfffffffc00f09947 */ /* 0x008fea000383ffff */
[----:B------:R-:W-:Y:S05]  /*b890*/  BRA `(.L_x_23) ;  /* 0xffffff6000187947 */ /* 0x000fea000383ffff */
.L_x_29:
[----:B--2---:R-:W-:-:S04]  /*b8a0*/  IMAD.U32 R5, RZ, RZ, UR4 ;  /* 0x00000004ff057e24 */ /* 0x004fc8000f8e00ff */
[----:B------:R2:W3:Y:S03]  /*b8b0*/  SYNCS.PHASECHK.TRANS64.TRYWAIT P1, [R5+URZ], R4 ;  /* 0x00000004050075a7 */ /* 0x0004e6000802017f */
[----:B---3--:R-:W-:Y:S05]  /*b8c0*/  @!P1 NANOSLEEP.SYNCS 0x989680 ;  /* 0x009896800000995d */ /* 0x008fea0003900000 */
[----:B------:R-:W3:Y:S02]  /*b8d0*/  @!P1 SYNCS.PHASECHK.TRANS64 P1, [R5+URZ], R4 ;  /* 0x00000004050095a7 */ /* 0x000ee4000802007f */
[----:B---3--:R-:W-:Y:S05]  /*b8e0*/  @!P1 BRA `(.L_x_29) ;  /* 0xfffffffc00ec9947 */ /* 0x008fea000383ffff */
[----:B------:R-:W-:Y:S05]  /*b8f0*/  BRA `(.L_x_28) ;  /* 0xffffff6000f47947 */ /* 0x000fea000383ffff */
.L_x_35:
[----:B-1----:R1:W2:Y:S02]  /*b900*/  SYNCS.PHASECHK.TRANS64.TRYWAIT P0, [R161+URZ+0x10], R0 ;  /* 0x00001000a10075a7 */ /* 0x0022a4000800017f */
[----:B--2---:R-:W-:Y:S05]  /*b910*/  @!P0 NANOSLEEP.SYNCS 0x989680 ;  /* 0x009896800000895d */ /* 0x004fea0003900000 */
[----:B------:R-:W2:Y:S02]  /*b920*/  @!P0 SYNCS.PHASECHK.TRANS64 P0, [R161+URZ+0x10], R0 ;  /* 0x00001000a10085a7 */ /* 0x000ea4000800007f */
[----:B--2---:R-:W-:Y:S05]  /*b930*/  @!P0 BRA `(.L_x_35) ;  /* 0xfffffffc00f08947 */ /* 0x004fea000383ffff */
[----:B------:R-:W-:Y:S05]  /*b940*/  BRA `(.L_x_318) ;  /* 0xffffff68004c7947 */ /* 0x000fea000383ffff */
.L_x_296:
[----:B------:R-:W-:Y:S01]  /*b950*/  BSSY B1, `(.L_x_319) ;  /* 0x0000006000017945 */ /* 0x000fe20003800000 */
[----:B------:R-:W-:-:S07]  /*b960*/  IMAD.MOV.U32 R15, RZ, RZ, -0x1 ;  /* 0xffffffffff0f7424 */ /* 0x000fce00078e00ff */
[----:B-----5:R-:W-:Y:S05]  /*b970*/  WARPSYNC.COLLECTIVE R15, `(.L_x_320) ;  /* 0x000000000f0c7348 */ /* 0x020fea0003c00000 */
[----:B------:R-:W-:Y:S02]  /*b980*/  ELECT P6, UR62, PT ;  /* 0x00000000003e782f */ /* 0x000fe400038c0000 */
[----:B------:R-:W-:Y:S01]  /*b990*/  MOV R14, UR62 ;  /* 0x0000003e000e7c02 */ /* 0x000fe20008000f00 */
[----:B-----5:R-:W-:Y:S10]  /*b9a0*/  ENDCOLLECTIVE ;  /* 0x000000000000791b */ /* 0x020ff40003800000 */
.L_x_320:
[----:B------:R-:W-:Y:S05]  /*b9b0*/  BSYNC B1 ;  /* 0x0000000000017941 */ /* 0x000fea0003800000 */
.L_x_319:
[----:B------:R-:W-:Y:S05]  /*b9c0*/  BRA `(.L_x_321) ;  /* 0xffffffec00c87947 */ /* 0x000fea000383ffff */
.L_x_299:
[----:B0-----:R0:W1:Y:S02]  /*b9d0*/  SYNCS.PHASECHK.TRANS64.TRYWAIT P1, [R10+URZ+0x28], R5 ;  /* 0x000028050a0075a7 */ /* 0x001064000802017f */
[----:B-1----:R-:W-:Y:S05]  /*b9e0*/  @!P1 NANOSLEEP.SYNCS 0x989680 ;  /* 0x009896800000995d */ /* 0x002fea0003900000 */
[----:B------:R-:W1:Y:S02]  /*b9f0*/  @!P1 SYNCS.PHASECHK.TRANS64 P1, [R10+URZ+0x28], R5 ;  /* 0x000028050a0095a7 */ /* 0x000e64000802007f */
[----:B-1----:R-:W-:Y:S05]  /*ba00*/  @!P1 BRA `(.L_x_299) ;  /* 0xfffffffc00f09947 */ /* 0x002fea000383ffff */
[----:B------:R-:W-:Y:S05]  /*ba10*/  BRA `(.L_x_322) ;  /* 0xfffffff000007947 */ /* 0x000fea000383ffff */
.L_x_308:
[----:B------:R-:W-:Y:S01]  /*ba20*/  BSSY B0, `(.L_x_323) ;  /* 0x0000006000007945 */ /* 0x000fe20003800000 */
[----:B------:R-:W-:-:S07]  /*ba30*/  IMAD.MOV.U32 R15, RZ, RZ, -0x1 ;  /* 0xffffffffff0f7424 */ /* 0x000fce00078e00ff */
[----:B-----5:R-:W-:Y:S05]  /*ba40*/  WARPSYNC.COLLECTIVE R15, `(.L_x_324) ;  /* 0x000000000f0c7348 */ /* 0x020fea0003c00000 */
[----:B------:R-:W-:Y:S02]  /*ba50*/  ELECT P6, UR62, PT ;  /* 0x00000000003e782f */ /* 0x000fe400038c0000 */
[----:B------:R-:W-:Y:S01]  /*ba60*/  MOV R14, UR62 ;  /* 0x0000003e000e7c02 */ /* 0x000fe20008000f00 */
[----:B-----5:R-:W-:Y:S10]  /*ba70*/  ENDCOLLECTIVE ;  /* 0x000000000000791b */ /* 0x020ff40003800000 */
.L_x_324:
[----:B------:R-:W-:Y:S05]  /*ba80*/  BSYNC B0 ;  /* 0x0000000000007941 */ /* 0x000fea0003800000 */
.L_x_323:
[----:B------:R-:W-:Y:S05]  /*ba90*/  BRA `(.L_x_325) ;  /* 0xfffffff800807947 */ /* 0x000fea000383ffff */
.L_x_312:
[----:B0-----:R0:W1:Y:S02]  /*baa0*/  SYNCS.PHASECHK.TRANS64.TRYWAIT P0, [R9+URZ], R4 ;  /* 0x00000004090075a7 */ /* 0x001064000800017f */
[----:B-1----:R-:W-:Y:S05]  /*bab0*/  @!P0 NANOSLEEP.SYNCS 0x989680 ;  /* 0x009896800000895d */ /* 0x002fea0003900000 */
[----:B------:R-:W1:Y:S02]  /*bac0*/  @!P0 SYNCS.PHASECHK.TRANS64 P0, [R9+URZ], R4 ;  /* 0x00000004090085a7 */ /* 0x000e64000800007f */
[----:B-1----:R-:W-:Y:S05]  /*bad0*/  @!P0 BRA `(.L_x_312) ;  /* 0xfffffffc00f08947 */ /* 0x002fea000383ffff */
[----:B------:R-:W-:Y:S05]  /*bae0*/  BRA `(.L_x_326) ;  /* 0xfffffff800c07947 */ /* 0x000fea000383ffff */
.L_x_313:
[----:B0-----:R0:W1:Y:S02]  /*baf0*/  SYNCS.PHASECHK.TRANS64.TRYWAIT P0, [R8+URZ], R5 ;  /* 0x00000005080075a7 */ /* 0x001064000800017f */
[----:B-1----:R-:W-:Y:S05]  /*bb00*/  @!P0 NANOSLEEP.SYNCS 0x989680 ;  /* 0x009896800000895d */ /* 0x002fea0003900000 */
[----:B------:R-:W1:Y:S02]  /*bb10*/  @!P0 SYNCS.PHASECHK.TRANS64 P0, [R8+URZ], R5 ;  /* 0x00000005080085a7 */ /* 0x000e64000800007f */
[----:B-1----:R-:W-:Y:S05]  /*bb20*/  @!P0 BRA `(.L_x_313) ;  /* 0xfffffffc00f08947 */ /* 0x002fea000383ffff */
[----:B------:R-:W-:Y:S05]  /*bb30*/  BRA `(.L_x_327) ;  /* 0xfffffff800d07947 */ /* 0x000fea000383ffff */
.L_x_314:
[----:B0-----:R0:W1:Y:S02]  /*bb40*/  SYNCS.PHASECHK.TRANS64.TRYWAIT P0, [R9+URZ], R4 ;  /* 0x00000004090075a7 */ /* 0x001064000800017f */
[----:B-1----:R-:W-:Y:S05]  /*bb50*/  @!P0 NANOSLEEP.SYNCS 0x989680 ;  /* 0x009896800000895d */ /* 0x002fea0003900000 */
[----:B------:R-:W1:Y:S02]  /*bb60*/  @!P0 SYNCS.PHASECHK.TRANS64 P0, [R9+URZ], R4 ;  /* 0x00000004090085a7 */ /* 0x000e64000800007f */
[----:B-1----:R-:W-:Y:S05]  /*bb70*/  @!P0 BRA `(.L_x_314) ;  /* 0xfffffffc00f08947 */ /* 0x002fea000383ffff */
[----:B------:R-:W-:Y:S05]  /*bb80*/  BRA `(.L_x_328) ;  /* 0xfffffff800e07947 */ /* 0x000fea000383ffff */
.L_x_315:
[----:B0-----:R0:W1:Y:S02]  /*bb90*/  SYNCS.PHASECHK.TRANS64.TRYWAIT P0, [R6+URZ], R5 ;  /* 0x00000005060075a7 */ /* 0x001064000800017f */
[----:B-1----:R-:W-:Y:S05]  /*bba0*/  @!P0 NANOSLEEP.SYNCS 0x989680 ;  /* 0x009896800000895d */ /* 0x002fea0003900000 */
[----:B------:R-:W1:Y:S02]  /*bbb0*/  @!P0 SYNCS.PHASECHK.TRANS64 P0, [R6+URZ], R5 ;  /* 0x00000005060085a7 */ /* 0x000e64000800007f */
[----:B-1----:R-:W-:Y:S05]  /*bbc0*/  @!P0 BRA `(.L_x_315) ;  /* 0xfffffffc00f08947 */ /* 0x002fea000383ffff */
[----:B------:R-:W-:Y:S05]  /*bbd0*/  BRA `(.L_x_329) ;  /* 0xfffffff800e87947 */ /* 0x000fea000383ffff */
.L_x_330:
[----:B------:R-:W-:-:S00]  /*bbe0*/  BRA `(.L_x_330) ;  /* 0xfffffffc00fc7947 */ /* 0x000fc0000383ffff */
[----:B------:R-:W-:-:S00]  /*bbf0*/  NOP ;  /* 0x0000000000007918 */ /* 0x000fc00000000000 */
        /* <DEDUP_REMOVED lines=8> */
.L_x_331:


//--------------------- .nv.global.init           --------------------------
	.section	.nv.global.init,"aw",@progbits
.nv.global.init:
	.type		$str$22,@object
	.size		$str$22,($str$23 - $str$22)
$str$22:
        /*0000*/ 	.byte	0x6b, 0x5f, 0x74, 0x69, 0x6c, 0x65, 0x5f, 0x63, 0x6f, 0x75, 0x6e, 0x74, 0x20, 0x3e, 0x3d, 0x20
        /*0010*/ 	.byte	0x31, 0x00
	.type		$str$23,@object
	.size		$str$23,(__unnamed_1 - $str$23)
$str$23:
        /*0012*/ 	.byte	0x2f, 0x74, 0x6d, 0x70, 0x2f, 0x63, 0x75, 0x74, 0x6c, 0x61, 0x73, 0x73, 0x5f, 0x73, 0x77, 0x65
        /*0022*/ 	.byte	0x65, 0x70, 0x5f, 0x73, 0x72, 0x63, 0x2f, 0x69, 0x6e, 0x63, 0x6c, 0x75, 0x64, 0x65, 0x2f, 0x63
        /*0032*/ 	.byte	0x75, 0x74, 0x6c, 0x61, 0x73, 0x73, 0x2f, 0x67, 0x65, 0x6d, 0x6d, 0x2f, 0x63, 0x6f, 0x6c, 0x6c
        /*0042*/ 	.byte	0x65, 0x63, 0x74, 0x69, 0x76, 0x65, 0x2f, 0x73, 0x6d, 0x39, 0x30, 0x5f, 0x6d, 0x6d, 0x61, 0x5f
        /*0052*/ 	.byte	0x74, 0x6d, 0x61, 0x5f, 0x67, 0x6d, 0x6d, 0x61, 0x5f, 0x73, 0x73, 0x5f, 0x77, 0x61, 0x72, 0x70
        /*0062*/ 	.byte	0x73, 0x70, 0x65, 0x63, 0x69, 0x61, 0x6c, 0x69, 0x7a, 0x65, 0x64, 0x2e, 0x68, 0x70, 0x70, 0x00
	.type		__unnamed_1,@object
	.size		__unnamed_1,(.L_0 - __unnamed_1)
__unnamed_1:
        /*0072*/ 	.byte	0x76, 0x6f, 0x69, 0x64, 0x20, 0x63, 0x75, 0x74, 0x6c, 0x61, 0x73, 0x73, 0x3a, 0x3a, 0x67, 0x65
        /* <DEDUP_REMOVED lines=178> */
.L_0:


//--------------------- .nv.shared._ZN7cutlass13device_kernelINS_4gemm6kernel13GemmUniversalIN4cute5tupleIJiiiiEEENS1_10collective13CollectiveMmaINS1_34MainloopSm90TmaGmmaWarpSpecializedILi5ENS5_IJNS4_1CILi2EEENSA_ILi4EEENSA_ILi1EEEEEENS1_32KernelTmaWarpSpecializedPingpongEEENS5_IJNSA_ILi64EEENSA_ILi256EEENSA_ILi32EEEEEENS_10tfloat32_tENS5_IJlSD_lEEESL_SM_NS4_8TiledMMAINS4_8MMA_AtomIJNS4_4SM904GMMA30MMA_64x256x8_F32TF32TF32_SS_TNILNSQ_7ScaleInE1ELSS_1EEEEEENS4_6LayoutINS5_IJSD_SD_SD_EEENS5_IJNSA_ILi0EEESX_SX_EEEEENS5_IJNS4_10UnderscoreES10_S10_EEEEENS4_23SM90_TMA_LOAD_MULTICASTENS4_14ComposedLayoutINS4_7SwizzleILi3ELi4ELi3EEENS4_18smem_ptr_flag_bitsILi32EEENSV_INS5_IJNSA_ILi8EEESJ_EEENS5_IJSJ_SD_EEEEEEEvNS4_8identityES13_S1D_vS1E_EENS_8epilogue10collective6detail29Sm90TmaWarpSpecializedAdapterINS1H_15DefaultEpilogueISL_SM_SM_NS1G_6thread17LinearCombinationISL_Li1EffLNS1L_9ScaleType4KindE0ELNS_15FloatRoundStyleE2ESL_EENS1_15EpilogueDefaultEEEEEvvEEEEvNT_6ParamsE --------------------------
	.section	.nv.shared._ZN7cutlass13device_kernelINS_4gemm6kernel13GemmUniversalIN4cute5tupleIJiiiiEEENS1_10collective13CollectiveMmaINS1_34MainloopSm90TmaGmmaWarpSpecializedILi5ENS5_IJNS4_1CILi2EEENSA_ILi4EEENSA_ILi1EEEEEENS1_32KernelTmaWarpSpecializedPingpongEEENS5_IJNSA_ILi64EEENSA_ILi256EEENSA_ILi32EEEEEENS_10tfloat32_tENS5_IJlSD_lEEESL_SM_NS4_8TiledMMAINS4_8MMA_AtomIJNS4_4SM904GMMA30MMA_64x256x8_F32TF32TF32_SS_TNILNSQ_7ScaleInE1ELSS_1EEEEEENS4_6LayoutINS5_IJSD_SD_SD_EEENS5_IJNSA_ILi0EEESX_SX_EEEEENS5_IJNS4_10UnderscoreES10_S10_EEEEENS4_23SM90_TMA_LOAD_MULTICASTENS4_14ComposedLayoutINS4_7SwizzleILi3ELi4ELi3EEENS4_18smem_ptr_flag_bitsILi32EEENSV_INS5_IJNSA_ILi8EEESJ_EEENS5_IJSJ_SD_EEEEEEEvNS4_8identityES13_S1D_vS1E_EENS_8epilogue10collective6detail29Sm90TmaWarpSpecializedAdapterINS1H_15DefaultEpilogueISL_SM_SM_NS1G_6thread17LinearCombinationISL_Li1EffLNS1L_9ScaleType4KindE0ELNS_15FloatRoundStyleE2ESL_EENS1_15EpilogueDefaultEEEEEvvEEEEvNT_6ParamsE,"aw",@nobits
	.sectionflags	@""
	.align	16
	.zero		1024


//--------------------- .nv.shared.reserved.0     --------------------------
	.section	.nv.shared.reserved.0,"aw",@nobits
	.weak		__nv_reservedSMEM_offset_0_alias
	.size		__nv_reservedSMEM_offset_0_alias, 0, 0
	.other		__nv_reservedSMEM_offset_0_alias,@"STO_CUDA_RESERVED_SHARED STV_DEFAULT"
__nv_reservedSMEM_offset_0_alias:
	.zero		0


//--------------------- .nv.global                --------------------------
	.section	.nv.global,"aw",@nobits
.nv.global:
	.type		_ZN40_INTERNAL_2f17ee9b_4_k_cu_61a8abfe_220834cute1_E,@object
	.size		_ZN40_INTERNAL_2f17ee9b_4_k_cu_61a8abfe_220834cute1_E,(_ZN40_INTERNAL_2f17ee9b_4_k_cu_61a8abfe_220834cuda3std3__45__cpo6cbeginE - _ZN40_INTERNAL_2f17ee9b_4_k_cu_61a8abfe_220834cute1_E)
_ZN40_INTERNAL_2f17ee9b_4_k_cu_61a8abfe_220834cute1_E:
	.zero		1
	.type		_ZN40_INTERNAL_2f17ee9b_4_k_cu_61a8abfe_220834cuda3std3__45__cpo6cbeginE,@object
	.size		_ZN40_INTERNAL_2f17ee9b_4_k_cu_61a8abfe_220834cuda3std3__45__cpo6cbeginE,(_ZN40_INTERNAL_2f17ee9b_4_k_cu_61a8abfe_220834cuda3std3__48in_placeE - _ZN40_INTERNAL_2f17ee9b_4_k_cu_61a8abfe_220834cuda3std3__45__cpo6cbeginE)
_ZN40_INTERNAL_2f17ee9b_4_k_cu_61a8abfe_220834cuda3std3__45__cpo6cbeginE:
	.zero		1
	.type		_ZN40_INTERNAL_2f17ee9b_4_k_cu_61a8abfe_220834cuda3std3__48in_placeE,@object
	.size		_ZN40_INTERNAL_2f17ee9b_4_k_cu_61a8abfe_220834cuda3std3__48in_placeE,(_ZN40_INTERNAL_2f17ee9b_4_k_cu_61a8abfe_220834cuda3std6ranges3__45__cpo9iter_moveE - _ZN40_INTERNAL_2f17ee9b_4_k_cu_61a8abfe_220834cuda3std3__48in_placeE)
_ZN40_INTERNAL_2f17ee9b_4_k_cu_61a8abfe_220834cuda3std3__48in_placeE:
	.zero		1
	.type		_ZN40_INTERNAL_2f17ee9b_4_k_cu_61a8abfe_220834cuda3std6ranges3__45__cpo9iter_moveE,@object
	.size		_ZN40_INTERNAL_2f17ee9b_4_k_cu_61a8abfe_220834cuda3std6ranges3__45__cpo9iter_moveE,(_ZN40_INTERNAL_2f17ee9b_4_k_cu_61a8abfe_220834cuda3std3__45__cpo5beginE - _ZN40_INTERNAL_2f17ee9b_4_k_cu_61a8abfe_220834cuda3std6ranges3__45__cpo9iter_moveE)
_ZN40_INTERNAL_2f17ee9b_4_k_cu_61a8abfe_220834cuda3std6ranges3__45__cpo9iter_moveE:
	.zero		1
	.type		_ZN40_INTERNAL_2f17ee9b_4_k_cu_61a8abfe_220834cuda3std3__45__cpo5beginE,@object
	.size		_ZN40_INTERNAL_2f17ee9b_4_k_cu_61a8abfe_220834cuda3std3__45__cpo5beginE,(_ZN40_INTERNAL_2f17ee9b_4_k_cu_61a8abfe_220834cuda3std3__442_GLOBAL__N__2f17ee9b_4_k_cu_61a8abfe_220836ignoreE - _ZN40_INTERNAL_2f17ee9b_4_k_cu_61a8abfe_220834cuda3std3__45__cpo5beginE)
_ZN40_INTERNAL_2f17ee9b_4_k_cu_61a8abfe_220834cuda3std3__45__cpo5beginE:
	.zero		1
	.type		_ZN40_INTERNAL_2f17ee9b_4_k_cu_61a8abfe_220834cuda3std3__442_GLOBAL__N__2f17ee9b_4_k_cu_61a8abfe_220836ignoreE,@object
	.size		_ZN40_INTERNAL_2f17ee9b_4_k_cu_61a8abfe_220834cuda3std3__442_GLOBAL__N__2f17ee9b_4_k_cu_61a8abfe_220836ignoreE,(_ZN40_INTERNAL_2f17ee9b_4_k_cu_61a8abfe_220834cute7productE - _ZN40_INTERNAL_2f17ee9b_4_k_cu_61a8abfe_220834cuda3std3__442_GLOBAL__N__2f17ee9b_4_k_cu_61a8abfe_220836ignoreE)
_ZN40_INTERNAL_2f17ee9b_4_k_cu_61a8abfe_220834cuda3std3__442_GLOBAL__N__2f17ee9b_4_k_cu_61a8abfe_220836ignoreE:
	.zero		1
	.type		_ZN40_INTERNAL_2f17ee9b_4_k_cu_61a8abfe_220834cute7productE,@object
	.size		_ZN40_INTERNAL_2f17ee9b_4_k_cu_61a8abfe_220834cute7productE,(_ZN40_INTERNAL_2f17ee9b_4_k_cu_61a8abfe_220834cuda3std3__45__cpo3endE - _ZN40_INTERNAL_2f17ee9b_4_k_cu_61a8abfe_220834cute7productE)
_ZN40_INTERNAL_2f17ee9b_4_k_cu_61a8abfe_220834cute7productE:
	.zero		1
	.type		_ZN40_INTERNAL_2f17ee9b_4_k_cu_61a8abfe_220834cuda3std3__45__cpo3endE,@object
	.size		_ZN40_INTERNAL_2f17ee9b_4_k_cu_61a8abfe_220834cuda3std3__45__cpo3endE,(_ZN40_INTERNAL_2f17ee9b_4_k_cu_61a8abfe_220834cuda3std3__419piecewise_constructE - _ZN40_INTERNAL_2f17ee9b_4_k_cu_61a8abfe_220834cuda3std3__45__cpo3endE)
_ZN40_INTERNAL_2f17ee9b_4_k_cu_61a8abfe_220834cuda3std3__45__cpo3endE:
	.zero		1
	.type		_ZN40_INTERNAL_2f17ee9b_4_k_cu_61a8abfe_220834cuda3std3__419piecewise_constructE,@object
	.size		_ZN40_INTERNAL_2f17ee9b_4_k_cu_61a8abfe_220834cuda3std3__419piecewise_constructE,(_ZN40_INTERNAL_2f17ee9b_4_k_cu_61a8abfe_220834cuda3std3__45__cpo4cendE - _ZN40_INTERNAL_2f17ee9b_4_k_cu_61a8abfe_220834cuda3std3__419piecewise_constructE)
_ZN40_INTERNAL_2f17ee9b_4_k_cu_61a8abfe_220834cuda3std3__419piecewise_constructE:
	.zero		1
	.type		_ZN40_INTERNAL_2f17ee9b_4_k_cu_61a8abfe_220834cuda3std3__45__cpo4cendE,@object
	.size		_ZN40_INTERNAL_2f17ee9b_4_k_cu_61a8abfe_220834cuda3std3__45__cpo4cendE,(_ZN40_INTERNAL_2f17ee9b_4_k_cu_61a8abfe_220834cuda3std6ranges3__45__cpo4swapE - _ZN40_INTERNAL_2f17ee9b_4_k_cu_61a8abfe_220834cuda3std3__45__cpo4cendE)
_ZN40_INTERNAL_2f17ee9b_4_k_cu_61a8abfe_220834cuda3std3__45__cpo4cendE:
	.zero		1
	.type		_ZN40_INTERNAL_2f17ee9b_4_k_cu_61a8abfe_220834cuda3std6ranges3__45__cpo4swapE,@object
	.size		_ZN40_INTERNAL_2f17ee9b_4_k_cu_61a8abfe_220834cuda3std6ranges3__45__cpo4swapE,(.L_8 - _ZN40_INTERNAL_2f17ee9b_4_k_cu_61a8abfe_220834cuda3std6ranges3__45__cpo4swapE)
_ZN40_INTERNAL_2f17ee9b_4_k_cu_61a8abfe_220834cuda3std6ranges3__45__cpo4swapE:
	.zero		1
.L_8:


//--------------------- .nv.constant0._ZN7cutlass13device_kernelINS_4gemm6kernel13GemmUniversalIN4cute5tupleIJiiiiEEENS1_10collective13CollectiveMmaINS1_34MainloopSm90TmaGmmaWarpSpecializedILi5ENS5_IJNS4_1CILi2EEENSA_ILi4EEENSA_ILi1EEEEEENS1_32KernelTmaWarpSpecializedPingpongEEENS5_IJNSA_ILi64EEENSA_ILi256EEENSA_ILi32EEEEEENS_10tfloat32_tENS5_IJlSD_lEEESL_SM_NS4_8TiledMMAINS4_8MMA_AtomIJNS4_4SM904GMMA30MMA_64x256x8_F32TF32TF32_SS_TNILNSQ_7ScaleInE1ELSS_1EEEEEENS4_6LayoutINS5_IJSD_SD_SD_EEENS5_IJNSA_ILi0EEESX_SX_EEEEENS5_IJNS4_10UnderscoreES10_S10_EEEEENS4_23SM90_TMA_LOAD_MULTICASTENS4_14ComposedLayoutINS4_7SwizzleILi3ELi4ELi3EEENS4_18smem_ptr_flag_bitsILi32EEENSV_INS5_IJNSA_ILi8EEESJ_EEENS5_IJSJ_SD_EEEEEEEvNS4_8identityES13_S1D_vS1E_EENS_8epilogue10collective6detail29Sm90TmaWarpSpecializedAdapterINS1H_15DefaultEpilogueISL_SM_SM_NS1G_6thread17LinearCombinationISL_Li1EffLNS1L_9ScaleType4KindE0ELNS_15FloatRoundStyleE2ESL_EENS1_15EpilogueDefaultEEEEEvvEEEEvNT_6ParamsE --------------------------
	.section	.nv.constant0._ZN7cutlass13device_kernelINS_4gemm6kernel13GemmUniversalIN4cute5tupleIJiiiiEEENS1_10collective13CollectiveMmaINS1_34MainloopSm90TmaGmmaWarpSpecializedILi5ENS5_IJNS4_1CILi2EEENSA_ILi4EEENSA_ILi1EEEEEENS1_32KernelTmaWarpSpecializedPingpongEEENS5_IJNSA_ILi64EEENSA_ILi256EEENSA_ILi32EEEEEENS_10tfloat32_tENS5_IJlSD_lEEESL_SM_NS4_8TiledMMAINS4_8MMA_AtomIJNS4_4SM904GMMA30MMA_64x256x8_F32TF32TF32_SS_TNILNSQ_7ScaleInE1ELSS_1EEEEEENS4_6LayoutINS5_IJSD_SD_SD_EEENS5_IJNSA_ILi0EEESX_SX_EEEEENS5_IJNS4_10UnderscoreES10_S10_EEEEENS4_23SM90_TMA_LOAD_MULTICASTENS4_14ComposedLayoutINS4_7SwizzleILi3ELi4ELi3EEENS4_18smem_ptr_flag_bitsILi32EEENSV_INS5_IJNSA_ILi8EEESJ_EEENS5_IJSJ_SD_EEEEEEEvNS4_8identityES13_S1D_vS1E_EENS_8epilogue10collective6detail29Sm90TmaWarpSpecializedAdapterINS1H_15DefaultEpilogueISL_SM_SM_NS1G_6thread17LinearCombinationISL_Li1EffLNS1L_9ScaleType4KindE0ELNS_15FloatRoundStyleE2ESL_EENS1_15EpilogueDefaultEEEEEvvEEEEvNT_6ParamsE,"a",@progbits
	.sectionflags	@""
	.align	4
.nv.constant0._ZN7cutlass13device_kernelINS_4gemm6kernel13GemmUniversalIN4cute5tupleIJiiiiEEENS1_10collective13CollectiveMmaINS1_34MainloopSm90TmaGmmaWarpSpecializedILi5ENS5_IJNS4_1CILi2EEENSA_ILi4EEENSA_ILi1EEEEEENS1_32KernelTmaWarpSpecializedPingpongEEENS5_IJNSA_ILi64EEENSA_ILi256EEENSA_ILi32EEEEEENS_10tfloat32_tENS5_IJlSD_lEEESL_SM_NS4_8TiledMMAINS4_8MMA_AtomIJNS4_4SM904GMMA30MMA_64x256x8_F32TF32TF32_SS_TNILNSQ_7ScaleInE1ELSS_1EEEEEENS4_6LayoutINS5_IJSD_SD_SD_EEENS5_IJNSA_ILi0EEESX_SX_EEEEENS5_IJNS4_10UnderscoreES10_S10_EEEEENS4_23SM90_TMA_LOAD_MULTICASTENS4_14ComposedLayoutINS4_7SwizzleILi3ELi4ELi3EEENS4_18smem_ptr_flag_bitsILi32EEENSV_INS5_IJNSA_ILi8EEESJ_EEENS5_IJSJ_SD_EEEEEEEvNS4_8identityES13_S1D_vS1E_EENS_8epilogue10collective6detail29Sm90TmaWarpSpecializedAdapterINS1H_15DefaultEpilogueISL_SM_SM_NS1G_6thread17LinearCombinationISL_Li1EffLNS1L_9ScaleType4KindE0ELNS_15FloatRoundStyleE2ESL_EENS1_15EpilogueDefaultEEEEEvvEEEEvNT_6ParamsE:
	.zero		1664


//--------------------- SYMBOLS --------------------------

	.type		.nv.reservedSmem.offset0,@object
	.size		.nv.reservedSmem.offset0,0x4
	.type		__assertfail,@function
